//
// Generated by NVIDIA NVVM Compiler
//
// Compiler Build ID: CL-36424714
// Cuda compilation tools, release 13.0, V13.0.88
// Based on NVVM 20.0.0
//

.version 9.0
.target sm_100
.address_size 64

	// .globl	_Z16iteration_kernelPiP17curandStateXORWOWii
.global .align 4 .b8 precalc_xorwow_matrix[102400];
.global .align 4 .b8 precalc_xorwow_offset_matrix[102400];
.global .align 4 .b8 mrg32k3aM1[2304];
.global .align 4 .b8 mrg32k3aM2[2304];
.global .align 4 .b8 mrg32k3aM1SubSeq[2016];
.global .align 4 .b8 mrg32k3aM2SubSeq[2016];
.global .align 4 .b8 mrg32k3aM1Seq[2304];
.global .align 4 .b8 mrg32k3aM2Seq[2304];
.const .align 8 .b8 __cr_lgamma_table[72];

.visible .entry _Z16iteration_kernelPiP17curandStateXORWOWii(
	.param .u64 .ptr .align 1 _Z16iteration_kernelPiP17curandStateXORWOWii_param_0,
	.param .u64 .ptr .align 1 _Z16iteration_kernelPiP17curandStateXORWOWii_param_1,
	.param .u32 _Z16iteration_kernelPiP17curandStateXORWOWii_param_2,
	.param .u32 _Z16iteration_kernelPiP17curandStateXORWOWii_param_3
)
{
	.reg .pred 	%p<11>;
	.reg .b32 	%r<103>;
	.reg .b32 	%f<13>;
	.reg .b64 	%rd<9>;
	.reg .b64 	%fd<16>;

	ld.param.u64 	%rd3, [_Z16iteration_kernelPiP17curandStateXORWOWii_param_0];
	ld.param.u64 	%rd4, [_Z16iteration_kernelPiP17curandStateXORWOWii_param_1];
	ld.param.u32 	%r23, [_Z16iteration_kernelPiP17curandStateXORWOWii_param_2];
	ld.param.u32 	%r24, [_Z16iteration_kernelPiP17curandStateXORWOWii_param_3];
	mov.u32 	%r25, %ctaid.x;
	mov.u32 	%r26, %ntid.x;
	mov.u32 	%r27, %tid.x;
	mad.lo.s32 	%r1, %r25, %r26, %r27;
	setp.ge.s32 	%p1, %r1, %r24;
	setp.lt.s32 	%p2, %r23, 1;
	or.pred  	%p3, %p1, %p2;
	@%p3 bra 	$L__BB0_11;
	cvta.to.global.u64 	%rd5, %rd4;
	cvta.to.global.u64 	%rd6, %rd3;
	mul.wide.s32 	%rd7, %r1, 48;
	add.s64 	%rd1, %rd5, %rd7;
	mul.wide.s32 	%rd8, %r1, 4;
	add.s64 	%rd2, %rd6, %rd8;
	setp.eq.s32 	%p4, %r23, 1;
	@%p4 bra 	$L__BB0_8;
	and.b32  	%r28, %r23, 2147483646;
	neg.s32 	%r96, %r28;
$L__BB0_3:
	ld.global.v2.u32 	{%r29, %r30}, [%rd1];
	shr.u32 	%r31, %r30, 2;
	xor.b32  	%r32, %r31, %r30;
	ld.global.v2.u32 	{%r33, %r102}, [%rd1+8];
	ld.global.v2.u32 	{%r101, %r100}, [%rd1+16];
	shl.b32 	%r34, %r100, 4;
	shl.b32 	%r35, %r32, 1;
	xor.b32  	%r36, %r35, %r34;
	xor.b32  	%r37, %r36, %r32;
	xor.b32  	%r99, %r37, %r100;
	add.s32 	%r38, %r29, %r99;
	add.s32 	%r39, %r38, 362437;
	cvt.rn.f32.u32 	%f1, %r39;
	fma.rn.f32 	%f2, %f1, 0f2F800000, 0f2F000000;
	cvt.f64.f32 	%fd1, %f2;
	shr.u32 	%r40, %r33, 2;
	xor.b32  	%r41, %r40, %r33;
	st.global.v2.u32 	[%rd1+8], {%r101, %r100};
	shl.b32 	%r42, %r99, 4;
	shl.b32 	%r43, %r41, 1;
	xor.b32  	%r44, %r43, %r42;
	xor.b32  	%r45, %r44, %r41;
	xor.b32  	%r98, %r45, %r99;
	st.global.v2.u32 	[%rd1+16], {%r99, %r98};
	add.s32 	%r97, %r29, 724874;
	st.global.v2.u32 	[%rd1], {%r97, %r102};
	add.s32 	%r46, %r98, %r97;
	cvt.rn.f32.u32 	%f3, %r46;
	fma.rn.f32 	%f4, %f3, 0f2F800000, 0f2F000000;
	cvt.f64.f32 	%fd2, %f4;
	mul.f64 	%fd3, %fd2, %fd2;
	fma.rn.f64 	%fd4, %fd1, %fd1, %fd3;
	sqrt.rn.f64 	%fd5, %fd4;
	setp.gtu.f64 	%p5, %fd5, 0d3FF0000000000000;
	@%p5 bra 	$L__BB0_5;
	ld.global.u32 	%r47, [%rd2];
	add.s32 	%r48, %r47, 1;
	st.global.u32 	[%rd2], %r48;
	ld.global.v2.u32 	{%r97, %r102}, [%rd1];
	ld.global.v2.u32 	{%r101, %r100}, [%rd1+8];
	ld.global.v2.u32 	{%r99, %r98}, [%rd1+16];
$L__BB0_5:
	shr.u32 	%r49, %r102, 2;
	xor.b32  	%r50, %r49, %r102;
	shl.b32 	%r51, %r98, 4;
	shl.b32 	%r52, %r50, 1;
	xor.b32  	%r53, %r52, %r51;
	xor.b32  	%r54, %r53, %r50;
	xor.b32  	%r55, %r54, %r98;
	add.s32 	%r56, %r97, %r55;
	add.s32 	%r57, %r56, 362437;
	cvt.rn.f32.u32 	%f5, %r57;
	fma.rn.f32 	%f6, %f5, 0f2F800000, 0f2F000000;
	cvt.f64.f32 	%fd6, %f6;
	shr.u32 	%r58, %r101, 2;
	xor.b32  	%r59, %r58, %r101;
	st.global.v2.u32 	[%rd1+8], {%r99, %r98};
	shl.b32 	%r60, %r55, 4;
	shl.b32 	%r61, %r59, 1;
	xor.b32  	%r62, %r61, %r60;
	xor.b32  	%r63, %r62, %r59;
	xor.b32  	%r64, %r63, %r55;
	st.global.v2.u32 	[%rd1+16], {%r55, %r64};
	add.s32 	%r65, %r97, 724874;
	st.global.v2.u32 	[%rd1], {%r65, %r100};
	add.s32 	%r66, %r64, %r65;
	cvt.rn.f32.u32 	%f7, %r66;
	fma.rn.f32 	%f8, %f7, 0f2F800000, 0f2F000000;
	cvt.f64.f32 	%fd7, %f8;
	mul.f64 	%fd8, %fd7, %fd7;
	fma.rn.f64 	%fd9, %fd6, %fd6, %fd8;
	sqrt.rn.f64 	%fd10, %fd9;
	setp.gtu.f64 	%p6, %fd10, 0d3FF0000000000000;
	@%p6 bra 	$L__BB0_7;
	ld.global.u32 	%r67, [%rd2];
	add.s32 	%r68, %r67, 1;
	st.global.u32 	[%rd2], %r68;
$L__BB0_7:
	add.s32 	%r96, %r96, 2;
	setp.ne.s32 	%p7, %r96, 0;
	@%p7 bra 	$L__BB0_3;
$L__BB0_8:
	and.b32  	%r69, %r23, 1;
	setp.eq.b32 	%p8, %r69, 1;
	not.pred 	%p9, %p8;
	@%p9 bra 	$L__BB0_11;
	ld.global.v2.u32 	{%r70, %r71}, [%rd1];
	shr.u32 	%r72, %r71, 2;
	xor.b32  	%r73, %r72, %r71;
	ld.global.v2.u32 	{%r74, %r75}, [%rd1+8];
	ld.global.v2.u32 	{%r76, %r77}, [%rd1+16];
	shl.b32 	%r78, %r77, 4;
	shl.b32 	%r79, %r73, 1;
	xor.b32  	%r80, %r79, %r78;
	xor.b32  	%r81, %r80, %r73;
	xor.b32  	%r82, %r81, %r77;
	add.s32 	%r83, %r70, %r82;
	add.s32 	%r84, %r83, 362437;
	cvt.rn.f32.u32 	%f9, %r84;
	fma.rn.f32 	%f10, %f9, 0f2F800000, 0f2F000000;
	cvt.f64.f32 	%fd11, %f10;
	shr.u32 	%r85, %r74, 2;
	xor.b32  	%r86, %r85, %r74;
	st.global.v2.u32 	[%rd1+8], {%r76, %r77};
	shl.b32 	%r87, %r82, 4;
	shl.b32 	%r88, %r86, 1;
	xor.b32  	%r89, %r88, %r87;
	xor.b32  	%r90, %r89, %r86;
	xor.b32  	%r91, %r90, %r82;
	st.global.v2.u32 	[%rd1+16], {%r82, %r91};
	add.s32 	%r92, %r70, 724874;
	st.global.v2.u32 	[%rd1], {%r92, %r75};
	add.s32 	%r93, %r91, %r92;
	cvt.rn.f32.u32 	%f11, %r93;
	fma.rn.f32 	%f12, %f11, 0f2F800000, 0f2F000000;
	cvt.f64.f32 	%fd12, %f12;
	mul.f64 	%fd13, %fd12, %fd12;
	fma.rn.f64 	%fd14, %fd11, %fd11, %fd13;
	sqrt.rn.f64 	%fd15, %fd14;
	setp.gtu.f64 	%p10, %fd15, 0d3FF0000000000000;
	@%p10 bra 	$L__BB0_11;
	ld.global.u32 	%r94, [%rd2];
	add.s32 	%r95, %r94, 1;
	st.global.u32 	[%rd2], %r95;
$L__BB0_11:
	ret;

}
	// .globl	_Z16rand_init_kernelP17curandStateXORWOWi
.visible .entry _Z16rand_init_kernelP17curandStateXORWOWi(
	.param .u64 .ptr .align 1 _Z16rand_init_kernelP17curandStateXORWOWi_param_0,
	.param .u32 _Z16rand_init_kernelP17curandStateXORWOWi_param_1
)
{
	.reg .pred 	%p<26>;
	.reg .b32 	%r<411>;
	.reg .b64 	%rd<18>;

	ld.param.u64 	%rd8, [_Z16rand_init_kernelP17curandStateXORWOWi_param_0];
	ld.param.u32 	%r183, [_Z16rand_init_kernelP17curandStateXORWOWi_param_1];
	mov.u32 	%r184, %ctaid.x;
	mov.u32 	%r185, %ntid.x;
	mov.u32 	%r186, %tid.x;
	mad.lo.s32 	%r1, %r184, %r185, %r186;
	setp.ge.s32 	%p1, %r1, %r183;
	@%p1 bra 	$L__BB1_44;
	cvta.to.global.u64 	%rd9, %rd8;
	cvt.s64.s32 	%rd17, %r1;
	mul.wide.s32 	%rd10, %r1, 48;
	add.s64 	%rd2, %rd9, %rd10;
	xor.b32  	%r187, %r1, -1429050551;
	mul.lo.s32 	%r188, %r187, 1099087573;
	setp.gt.s32 	%p2, %r1, -1;
	selp.b32 	%r189, -644748465, -1947113066, %p2;
	add.s32 	%r190, %r189, %r188;
	add.s32 	%r191, %r190, 6615241;
	add.s32 	%r192, %r188, 123456789;
	st.global.v2.u32 	[%rd2], {%r191, %r192};
	xor.b32  	%r193, %r188, 362436069;
	add.s32 	%r194, %r189, 521288629;
	st.global.v2.u32 	[%rd2+8], {%r193, %r194};
	xor.b32  	%r195, %r189, 88675123;
	add.s32 	%r196, %r188, 5783321;
	st.global.v2.u32 	[%rd2+16], {%r195, %r196};
	setp.eq.s32 	%p3, %r1, 0;
	@%p3 bra 	$L__BB1_43;
	mov.b32 	%r317, 0;
	mov.u64 	%rd12, precalc_xorwow_matrix;
$L__BB1_3:
	and.b64  	%rd4, %rd17, 3;
	setp.eq.s64 	%p4, %rd4, 0;
	@%p4 bra 	$L__BB1_42;
	mul.wide.u32 	%rd11, %r317, 3200;
	add.s64 	%rd5, %rd12, %rd11;
	cvt.u32.u64 	%r3, %rd4;
	mov.b32 	%r318, 0;
$L__BB1_5:
	mov.b32 	%r331, 0;
	mov.u32 	%r332, %r331;
	mov.u32 	%r333, %r331;
	mov.u32 	%r334, %r331;
	mov.u32 	%r335, %r331;
	mov.u32 	%r324, %r331;
$L__BB1_6:
	mul.wide.u32 	%rd13, %r324, 4;
	add.s64 	%rd14, %rd2, %rd13;
	ld.global.u32 	%r11, [%rd14+4];
	shl.b32 	%r12, %r324, 5;
	mov.b32 	%r330, 0;
$L__BB1_7:
	.pragma "nounroll";
	shr.u32 	%r201, %r11, %r330;
	and.b32  	%r202, %r201, 1;
	setp.eq.b32 	%p5, %r202, 1;
	not.pred 	%p6, %p5;
	add.s32 	%r203, %r12, %r330;
	mul.lo.s32 	%r204, %r203, 5;
	mul.wide.u32 	%rd15, %r204, 4;
	add.s64 	%rd6, %rd5, %rd15;
	@%p6 bra 	$L__BB1_9;
	ld.global.u32 	%r205, [%rd6];
	xor.b32  	%r335, %r335, %r205;
	ld.global.u32 	%r206, [%rd6+4];
	xor.b32  	%r334, %r334, %r206;
	ld.global.u32 	%r207, [%rd6+8];
	xor.b32  	%r333, %r333, %r207;
	ld.global.u32 	%r208, [%rd6+12];
	xor.b32  	%r332, %r332, %r208;
	ld.global.u32 	%r209, [%rd6+16];
	xor.b32  	%r331, %r331, %r209;
$L__BB1_9:
	and.b32  	%r211, %r201, 2;
	setp.eq.s32 	%p7, %r211, 0;
	@%p7 bra 	$L__BB1_11;
	ld.global.u32 	%r212, [%rd6+20];
	xor.b32  	%r335, %r335, %r212;
	ld.global.u32 	%r213, [%rd6+24];
	xor.b32  	%r334, %r334, %r213;
	ld.global.u32 	%r214, [%rd6+28];
	xor.b32  	%r333, %r333, %r214;
	ld.global.u32 	%r215, [%rd6+32];
	xor.b32  	%r332, %r332, %r215;
	ld.global.u32 	%r216, [%rd6+36];
	xor.b32  	%r331, %r331, %r216;
$L__BB1_11:
	and.b32  	%r218, %r201, 4;
	setp.eq.s32 	%p8, %r218, 0;
	@%p8 bra 	$L__BB1_13;
	ld.global.u32 	%r219, [%rd6+40];
	xor.b32  	%r335, %r335, %r219;
	ld.global.u32 	%r220, [%rd6+44];
	xor.b32  	%r334, %r334, %r220;
	ld.global.u32 	%r221, [%rd6+48];
	xor.b32  	%r333, %r333, %r221;
	ld.global.u32 	%r222, [%rd6+52];
	xor.b32  	%r332, %r332, %r222;
	ld.global.u32 	%r223, [%rd6+56];
	xor.b32  	%r331, %r331, %r223;
$L__BB1_13:
	and.b32  	%r225, %r201, 8;
	setp.eq.s32 	%p9, %r225, 0;
	@%p9 bra 	$L__BB1_15;
	ld.global.u32 	%r226, [%rd6+60];
	xor.b32  	%r335, %r335, %r226;
	ld.global.u32 	%r227, [%rd6+64];
	xor.b32  	%r334, %r334, %r227;
	ld.global.u32 	%r228, [%rd6+68];
	xor.b32  	%r333, %r333, %r228;
	ld.global.u32 	%r229, [%rd6+72];
	xor.b32  	%r332, %r332, %r229;
	ld.global.u32 	%r230, [%rd6+76];
	xor.b32  	%r331, %r331, %r230;
$L__BB1_15:
	and.b32  	%r232, %r201, 16;
	setp.eq.s32 	%p10, %r232, 0;
	@%p10 bra 	$L__BB1_17;
	ld.global.u32 	%r233, [%rd6+80];
	xor.b32  	%r335, %r335, %r233;
	ld.global.u32 	%r234, [%rd6+84];
	xor.b32  	%r334, %r334, %r234;
	ld.global.u32 	%r235, [%rd6+88];
	xor.b32  	%r333, %r333, %r235;
	ld.global.u32 	%r236, [%rd6+92];
	xor.b32  	%r332, %r332, %r236;
	ld.global.u32 	%r237, [%rd6+96];
	xor.b32  	%r331, %r331, %r237;
$L__BB1_17:
	and.b32  	%r239, %r201, 32;
	setp.eq.s32 	%p11, %r239, 0;
	@%p11 bra 	$L__BB1_19;
	ld.global.u32 	%r240, [%rd6+100];
	xor.b32  	%r335, %r335, %r240;
	ld.global.u32 	%r241, [%rd6+104];
	xor.b32  	%r334, %r334, %r241;
	ld.global.u32 	%r242, [%rd6+108];
	xor.b32  	%r333, %r333, %r242;
	ld.global.u32 	%r243, [%rd6+112];
	xor.b32  	%r332, %r332, %r243;
	ld.global.u32 	%r244, [%rd6+116];
	xor.b32  	%r331, %r331, %r244;
$L__BB1_19:
	and.b32  	%r246, %r201, 64;
	setp.eq.s32 	%p12, %r246, 0;
	@%p12 bra 	$L__BB1_21;
	ld.global.u32 	%r247, [%rd6+120];
	xor.b32  	%r335, %r335, %r247;
	ld.global.u32 	%r248, [%rd6+124];
	xor.b32  	%r334, %r334, %r248;
	ld.global.u32 	%r249, [%rd6+128];
	xor.b32  	%r333, %r333, %r249;
	ld.global.u32 	%r250, [%rd6+132];
	xor.b32  	%r332, %r332, %r250;
	ld.global.u32 	%r251, [%rd6+136];
	xor.b32  	%r331, %r331, %r251;
$L__BB1_21:
	and.b32  	%r253, %r201, 128;
	setp.eq.s32 	%p13, %r253, 0;
	@%p13 bra 	$L__BB1_23;
	ld.global.u32 	%r254, [%rd6+140];
	xor.b32  	%r335, %r335, %r254;
	ld.global.u32 	%r255, [%rd6+144];
	xor.b32  	%r334, %r334, %r255;
	ld.global.u32 	%r256, [%rd6+148];
	xor.b32  	%r333, %r333, %r256;
	ld.global.u32 	%r257, [%rd6+152];
	xor.b32  	%r332, %r332, %r257;
	ld.global.u32 	%r258, [%rd6+156];
	xor.b32  	%r331, %r331, %r258;
$L__BB1_23:
	and.b32  	%r260, %r201, 256;
	setp.eq.s32 	%p14, %r260, 0;
	@%p14 bra 	$L__BB1_25;
	ld.global.u32 	%r261, [%rd6+160];
	xor.b32  	%r335, %r335, %r261;
	ld.global.u32 	%r262, [%rd6+164];
	xor.b32  	%r334, %r334, %r262;
	ld.global.u32 	%r263, [%rd6+168];
	xor.b32  	%r333, %r333, %r263;
	ld.global.u32 	%r264, [%rd6+172];
	xor.b32  	%r332, %r332, %r264;
	ld.global.u32 	%r265, [%rd6+176];
	xor.b32  	%r331, %r331, %r265;
$L__BB1_25:
	and.b32  	%r267, %r201, 512;
	setp.eq.s32 	%p15, %r267, 0;
	@%p15 bra 	$L__BB1_27;
	ld.global.u32 	%r268, [%rd6+180];
	xor.b32  	%r335, %r335, %r268;
	ld.global.u32 	%r269, [%rd6+184];
	xor.b32  	%r334, %r334, %r269;
	ld.global.u32 	%r270, [%rd6+188];
	xor.b32  	%r333, %r333, %r270;
	ld.global.u32 	%r271, [%rd6+192];
	xor.b32  	%r332, %r332, %r271;
	ld.global.u32 	%r272, [%rd6+196];
	xor.b32  	%r331, %r331, %r272;
$L__BB1_27:
	and.b32  	%r274, %r201, 1024;
	setp.eq.s32 	%p16, %r274, 0;
	@%p16 bra 	$L__BB1_29;
	ld.global.u32 	%r275, [%rd6+200];
	xor.b32  	%r335, %r335, %r275;
	ld.global.u32 	%r276, [%rd6+204];
	xor.b32  	%r334, %r334, %r276;
	ld.global.u32 	%r277, [%rd6+208];
	xor.b32  	%r333, %r333, %r277;
	ld.global.u32 	%r278, [%rd6+212];
	xor.b32  	%r332, %r332, %r278;
	ld.global.u32 	%r279, [%rd6+216];
	xor.b32  	%r331, %r331, %r279;
$L__BB1_29:
	and.b32  	%r281, %r201, 2048;
	setp.eq.s32 	%p17, %r281, 0;
	@%p17 bra 	$L__BB1_31;
	ld.global.u32 	%r282, [%rd6+220];
	xor.b32  	%r335, %r335, %r282;
	ld.global.u32 	%r283, [%rd6+224];
	xor.b32  	%r334, %r334, %r283;
	ld.global.u32 	%r284, [%rd6+228];
	xor.b32  	%r333, %r333, %r284;
	ld.global.u32 	%r285, [%rd6+232];
	xor.b32  	%r332, %r332, %r285;
	ld.global.u32 	%r286, [%rd6+236];
	xor.b32  	%r331, %r331, %r286;
$L__BB1_31:
	and.b32  	%r288, %r201, 4096;
	setp.eq.s32 	%p18, %r288, 0;
	@%p18 bra 	$L__BB1_33;
	ld.global.u32 	%r289, [%rd6+240];
	xor.b32  	%r335, %r335, %r289;
	ld.global.u32 	%r290, [%rd6+244];
	xor.b32  	%r334, %r334, %r290;
	ld.global.u32 	%r291, [%rd6+248];
	xor.b32  	%r333, %r333, %r291;
	ld.global.u32 	%r292, [%rd6+252];
	xor.b32  	%r332, %r332, %r292;
	ld.global.u32 	%r293, [%rd6+256];
	xor.b32  	%r331, %r331, %r293;
$L__BB1_33:
	and.b32  	%r295, %r201, 8192;
	setp.eq.s32 	%p19, %r295, 0;
	@%p19 bra 	$L__BB1_35;
	ld.global.u32 	%r296, [%rd6+260];
	xor.b32  	%r335, %r335, %r296;
	ld.global.u32 	%r297, [%rd6+264];
	xor.b32  	%r334, %r334, %r297;
	ld.global.u32 	%r298, [%rd6+268];
	xor.b32  	%r333, %r333, %r298;
	ld.global.u32 	%r299, [%rd6+272];
	xor.b32  	%r332, %r332, %r299;
	ld.global.u32 	%r300, [%rd6+276];
	xor.b32  	%r331, %r331, %r300;
$L__BB1_35:
	and.b32  	%r302, %r201, 16384;
	setp.eq.s32 	%p20, %r302, 0;
	@%p20 bra 	$L__BB1_37;
	ld.global.u32 	%r303, [%rd6+280];
	xor.b32  	%r335, %r335, %r303;
	ld.global.u32 	%r304, [%rd6+284];
	xor.b32  	%r334, %r334, %r304;
	ld.global.u32 	%r305, [%rd6+288];
	xor.b32  	%r333, %r333, %r305;
	ld.global.u32 	%r306, [%rd6+292];
	xor.b32  	%r332, %r332, %r306;
	ld.global.u32 	%r307, [%rd6+296];
	xor.b32  	%r331, %r331, %r307;
$L__BB1_37:
	and.b32  	%r309, %r201, 32768;
	setp.eq.s32 	%p21, %r309, 0;
	@%p21 bra 	$L__BB1_39;
	ld.global.u32 	%r310, [%rd6+300];
	xor.b32  	%r335, %r335, %r310;
	ld.global.u32 	%r311, [%rd6+304];
	xor.b32  	%r334, %r334, %r311;
	ld.global.u32 	%r312, [%rd6+308];
	xor.b32  	%r333, %r333, %r312;
	ld.global.u32 	%r313, [%rd6+312];
	xor.b32  	%r332, %r332, %r313;
	ld.global.u32 	%r314, [%rd6+316];
	xor.b32  	%r331, %r331, %r314;
$L__BB1_39:
	add.s32 	%r330, %r330, 16;
	setp.ne.s32 	%p22, %r330, 32;
	@%p22 bra 	$L__BB1_7;
	mad.lo.s32 	%r315, %r324, -31, %r12;
	add.s32 	%r324, %r315, 1;
	setp.ne.s32 	%p23, %r324, 5;
	@%p23 bra 	$L__BB1_6;
	st.global.u32 	[%rd2+4], %r335;
	st.global.u32 	[%rd2+8], %r334;
	st.global.u32 	[%rd2+12], %r333;
	st.global.u32 	[%rd2+16], %r332;
	st.global.u32 	[%rd2+20], %r331;
	add.s32 	%r318, %r318, 1;
	setp.lt.u32 	%p24, %r318, %r3;
	@%p24 bra 	$L__BB1_5;
$L__BB1_42:
	shr.u64 	%rd7, %rd17, 2;
	add.s32 	%r317, %r317, 1;
	setp.gt.u64 	%p25, %rd17, 3;
	mov.u64 	%rd17, %rd7;
	@%p25 bra 	$L__BB1_3;
$L__BB1_43:
	mov.b32 	%r316, 0;
	st.global.v2.u32 	[%rd2+24], {%r316, %r316};
	st.global.u32 	[%rd2+32], %r316;
	mov.b64 	%rd16, 0;
	st.global.u64 	[%rd2+40], %rd16;
$L__BB1_44:
	ret;

}


// ===== COMPILED SASS (sm_100) =====

	.target	sm_100

	.elftype	@"ET_EXEC"


//--------------------- .note.nv.tkinfo           --------------------------
	.section	.note.nv.tkinfo,"",@"SHT_NOTE"
	.sectionflags	@"SHF_NOTE_NV_TKINFO"
	.tkinfo
        /*0018*/ 	.word	0x00000002
        /*0030*/ 	.string	""
        /*0030*/ 	.string	"ptxas"
        /*0030*/ 	.string	"Cuda compilation tools, release 13.0, V13.0.88"
        /*0030*/ 	.string	"Build cuda_13.0.r13.0/compiler.36424714_0"
        /*0030*/ 	.string	"-arch sm_100 -m 64 "



//--------------------- .note.nv.cuinfo           --------------------------
	.section	.note.nv.cuinfo,"",@"SHT_NOTE"
	.sectionflags	@"SHF_NOTE_NV_CUINFO"
        /*0018*/ 	.short	0x0002
        /*001a*/ 	.short	0x0064
        /*001c*/ 	.short	0x0082
	.zero		2


//--------------------- .nv.info                  --------------------------
	.section	.nv.info,"",@"SHT_CUDA_INFO"
	.align	4


	//----- nvinfo : EIATTR_REGCOUNT
	.align		4
        /*0000*/ 	.byte	0x04, 0x2f
        /*0002*/ 	.short	(.L_10 - .L_9)
	.align		4
.L_9:
        /*0004*/ 	.word	index@(_Z16iteration_kernelPiP17curandStateXORWOWii)
        /*0008*/ 	.word	0x0000001c


	//----- nvinfo : EIATTR_FRAME_SIZE
	.align		4
.L_10:
        /*000c*/ 	.byte	0x04, 0x11
        /*000e*/ 	.short	(.L_12 - .L_11)
	.align		4
.L_11:
        /*0010*/ 	.word	index@($__internal_0_$__cuda_sm20_dsqrt_rn_f64_mediumpath_v1)
        /*0014*/ 	.word	0x00000000


	//----- nvinfo : EIATTR_FRAME_SIZE
	.align		4
.L_12:
        /*0018*/ 	.byte	0x04, 0x11
        /*001a*/ 	.short	(.L_14 - .L_13)
	.align		4
.L_13:
        /*001c*/ 	.word	index@(_Z16iteration_kernelPiP17curandStateXORWOWii)
        /*0020*/ 	.word	0x00000000


	//----- nvinfo : EIATTR_REGCOUNT
	.align		4
.L_14:
        /*0024*/ 	.byte	0x04, 0x2f
        /*0026*/ 	.short	(.L_16 - .L_15)
	.align		4
.L_15:
        /*0028*/ 	.word	index@(_Z16rand_init_kernelP17curandStateXORWOWi)
        /*002c*/ 	.word	0x0000001f


	//----- nvinfo : EIATTR_FRAME_SIZE
	.align		4
.L_16:
        /*0030*/ 	.byte	0x04, 0x11
        /*0032*/ 	.short	(.L_18 - .L_17)
	.align		4
.L_17:
        /*0034*/ 	.word	index@(_Z16rand_init_kernelP17curandStateXORWOWi)
        /*0038*/ 	.word	0x00000000


	//----- nvinfo : EIATTR_MIN_STACK_SIZE
	.align		4
.L_18:
        /*003c*/ 	.byte	0x04, 0x12
        /*003e*/ 	.short	(.L_20 - .L_19)
	.align		4
.L_19:
        /*0040*/ 	.word	index@(_Z16rand_init_kernelP17curandStateXORWOWi)
        /*0044*/ 	.word	0x00000000


	//----- nvinfo : EIATTR_MIN_STACK_SIZE
	.align		4
.L_20:
        /*0048*/ 	.byte	0x04, 0x12
        /*004a*/ 	.short	(.L_22 - .L_21)
	.align		4
.L_21:
        /*004c*/ 	.word	index@(_Z16iteration_kernelPiP17curandStateXORWOWii)
        /*0050*/ 	.word	0x00000000
.L_22:


//--------------------- .nv.compat                --------------------------
	.section	.nv.compat,"",@"SHT_CUDA_COMPAT_INFO"
	.align	4
        /*0000*/ 	.byte	0x02, 0x09, 0x00, 0x00, 0x02, 0x02, 0x01, 0x00, 0x02, 0x05, 0x05, 0x00, 0x03, 0x07, 0x01, 0x01
        /*0010*/ 	.byte	0x02, 0x03, 0x00, 0x00, 0x02, 0x06, 0x01, 0x00, 0x04, 0x0b, 0x08, 0x00, 0x01, 0x00, 0x00, 0x00
        /*0020*/ 	.byte	0x00, 0x00, 0x00, 0x00


//--------------------- .nv.info._Z16rand_init_kernelP17curandStateXORWOWi --------------------------
	.section	.nv.info._Z16rand_init_kernelP17curandStateXORWOWi,"",@"SHT_CUDA_INFO"
	.sectionflags	@""
	.align	4


	//----- nvinfo : EIATTR_CUDA_API_VERSION
	.align		4
        /*0000*/ 	.byte	0x04, 0x37
        /*0002*/ 	.short	(.L_24 - .L_23)
.L_23:
        /*0004*/ 	.word	0x00000082


	//----- nvinfo : EIATTR_KPARAM_INFO
	.align		4
.L_24:
        /*0008*/ 	.byte	0x04, 0x17
        /*000a*/ 	.short	(.L_26 - .L_25)
.L_25:
        /*000c*/ 	.word	0x00000000
        /*0010*/ 	.short	0x0001
        /*0012*/ 	.short	0x0008
        /*0014*/ 	.byte	0x00, 0xf0, 0x11, 0x00


	//----- nvinfo : EIATTR_KPARAM_INFO
	.align		4
.L_26:
        /*0018*/ 	.byte	0x04, 0x17
        /*001a*/ 	.short	(.L_28 - .L_27)
.L_27:
        /*001c*/ 	.word	0x00000000
        /*0020*/ 	.short	0x0000
        /*0022*/ 	.short	0x0000
        /*0024*/ 	.byte	0x00, 0xf5, 0x21, 0x00


	//----- nvinfo : EIATTR_SPARSE_MMA_MASK
	.align		4
.L_28:
        /*0028*/ 	.byte	0x03, 0x50
        /*002a*/ 	.short	0x0000


	//----- nvinfo : EIATTR_MAXREG_COUNT
	.align		4
        /*002c*/ 	.byte	0x03, 0x1b
        /*002e*/ 	.short	0x00ff


	//----- nvinfo : EIATTR_MERCURY_ISA_VERSION
	.align		4
        /*0030*/ 	.byte	0x03, 0x5f
        /*0032*/ 	.short	0x0101


	//----- nvinfo : EIATTR_VRC_CTA_INIT_COUNT
	.align		4
        /*0034*/ 	.byte	0x02, 0x4a
	.zero		1
	.zero		1


	//----- nvinfo : EIATTR_EXIT_INSTR_OFFSETS
	.align		4
        /*0038*/ 	.byte	0x04, 0x1c
        /*003a*/ 	.short	(.L_30 - .L_29)


	//   ....[0]....
.L_29:
        /*003c*/ 	.word	0x00000070


	//   ....[1]....
        /*0040*/ 	.word	0x00000f00


	//----- nvinfo : EIATTR_CRS_STACK_SIZE
	.align		4
.L_30:
        /*0044*/ 	.byte	0x04, 0x1e
        /*0046*/ 	.short	(.L_32 - .L_31)
.L_31:
        /*0048*/ 	.word	0x00000000


	//----- nvinfo : EIATTR_CBANK_PARAM_SIZE
	.align		4
.L_32:
        /*004c*/ 	.byte	0x03, 0x19
        /*004e*/ 	.short	0x000c


	//----- nvinfo : EIATTR_PARAM_CBANK
	.align		4
        /*0050*/ 	.byte	0x04, 0x0a
        /*0052*/ 	.short	(.L_34 - .L_33)
	.align		4
.L_33:
        /*0054*/ 	.word	index@(.nv.constant0._Z16rand_init_kernelP17curandStateXORWOWi)
        /*0058*/ 	.short	0x0380
        /*005a*/ 	.short	0x000c


	//----- nvinfo : EIATTR_SW_WAR
	.align		4
.L_34:
        /*005c*/ 	.byte	0x04, 0x36
        /*005e*/ 	.short	(.L_36 - .L_35)
.L_35:
        /*0060*/ 	.word	0x00000008
.L_36:


//--------------------- .nv.info._Z16iteration_kernelPiP17curandStateXORWOWii --------------------------
	.section	.nv.info._Z16iteration_kernelPiP17curandStateXORWOWii,"",@"SHT_CUDA_INFO"
	.sectionflags	@""
	.align	4


	//----- nvinfo : EIATTR_CUDA_API_VERSION
	.align		4
        /*0000*/ 	.byte	0x04, 0x37
        /*0002*/ 	.short	(.L_38 - .L_37)
.L_37:
        /*0004*/ 	.word	0x00000082


	//----- nvinfo : EIATTR_KPARAM_INFO
	.align		4
.L_38:
        /*0008*/ 	.byte	0x04, 0x17
        /*000a*/ 	.short	(.L_40 - .L_39)
.L_39:
        /*000c*/ 	.word	0x00000000
        /*0010*/ 	.short	0x0003
        /*0012*/ 	.short	0x0014
        /*0014*/ 	.byte	0x00, 0xf0, 0x11, 0x00


	//----- nvinfo : EIATTR_KPARAM_INFO
	.align		4
.L_40:
        /*0018*/ 	.byte	0x04, 0x17
        /*001a*/ 	.short	(.L_42 - .L_41)
.L_41:
        /*001c*/ 	.word	0x00000000
        /*0020*/ 	.short	0x0002
        /*0022*/ 	.short	0x0010
        /*0024*/ 	.byte	0x00, 0xf0, 0x11, 0x00


	//----- nvinfo : EIATTR_KPARAM_INFO
	.align		4
.L_42:
        /*0028*/ 	.byte	0x04, 0x17
        /*002a*/ 	.short	(.L_44 - .L_43)
.L_43:
        /*002c*/ 	.word	0x00000000
        /*0030*/ 	.short	0x0001
        /*0032*/ 	.short	0x0008
        /*0034*/ 	.byte	0x00, 0xf5, 0x21, 0x00


	//----- nvinfo : EIATTR_KPARAM_INFO
	.align		4
.L_44:
        /*0038*/ 	.byte	0x04, 0x17
        /*003a*/ 	.short	(.L_46 - .L_45)
.L_45:
        /*003c*/ 	.word	0x00000000
        /*0040*/ 	.short	0x0000
        /*0042*/ 	.short	0x0000
        /*0044*/ 	.byte	0x00, 0xf5, 0x21, 0x00


	//----- nvinfo : EIATTR_SPARSE_MMA_MASK
	.align		4
.L_46:
        /*0048*/ 	.byte	0x03, 0x50
        /*004a*/ 	.short	0x0000


	//----- nvinfo : EIATTR_MAXREG_COUNT
	.align		4
        /*004c*/ 	.byte	0x03, 0x1b
        /*004e*/ 	.short	0x00ff


	//----- nvinfo : EIATTR_MERCURY_ISA_VERSION
	.align		4
        /*0050*/ 	.byte	0x03, 0x5f
        /*0052*/ 	.short	0x0101


	//----- nvinfo : EIATTR_VRC_CTA_INIT_COUNT
	.align		4
        /*0054*/ 	.byte	0x02, 0x4a
	.zero		1
	.zero		1


	//----- nvinfo : EIATTR_EXIT_INSTR_OFFSETS
	.align		4
        /*0058*/ 	.byte	0x04, 0x1c
        /*005a*/ 	.short	(.L_48 - .L_47)


	//   ....[0]....
.L_47:
        /*005c*/ 	.word	0x00000080


	//   ....[1]....
        /*0060*/ 	.word	0x00000970


	//   ....[2]....
        /*0064*/ 	.word	0x00000d10


	//   ....[3]....
        /*0068*/ 	.word	0x00000d50


	//----- nvinfo : EIATTR_CRS_STACK_SIZE
	.align		4
.L_48:
        /*006c*/ 	.byte	0x04, 0x1e
        /*006e*/ 	.short	(.L_50 - .L_49)
.L_49:
        /*0070*/ 	.word	0x00000000


	//----- nvinfo : EIATTR_CBANK_PARAM_SIZE
	.align		4
.L_50:
        /*0074*/ 	.byte	0x03, 0x19
        /*0076*/ 	.short	0x0018


	//----- nvinfo : EIATTR_PARAM_CBANK
	.align		4
        /*0078*/ 	.byte	0x04, 0x0a
        /*007a*/ 	.short	(.L_52 - .L_51)
	.align		4
.L_51:
        /*007c*/ 	.word	index@(.nv.constant0._Z16iteration_kernelPiP17curandStateXORWOWii)
        /*0080*/ 	.short	0x0380
        /*0082*/ 	.short	0x0018


	//----- nvinfo : EIATTR_SW_WAR
	.align		4
.L_52:
        /*0084*/ 	.byte	0x04, 0x36
        /*0086*/ 	.short	(.L_54 - .L_53)
.L_53:
        /*0088*/ 	.word	0x00000008
.L_54:


//--------------------- .nv.callgraph             --------------------------
	.section	.nv.callgraph,"",@"SHT_CUDA_CALLGRAPH"
	.align	4
	.sectionentsize	8
	.align		4
        /*0000*/ 	.word	0x00000000
	.align		4
        /*0004*/ 	.word	0xffffffff
	.align		4
        /*0008*/ 	.word	0x00000000
	.align		4
        /*000c*/ 	.word	0xfffffffe
	.align		4
        /*0010*/ 	.word	0x00000000
	.align		4
        /*0014*/ 	.word	0xfffffffd
	.align		4
        /*0018*/ 	.word	0x00000000
	.align		4
        /*001c*/ 	.word	0xfffffffc


//--------------------- .nv.constant4             --------------------------
	.section	.nv.constant4,"a",@progbits
	.align	8
	.align		8
.nv.constant4:
        /*0000*/ 	.dword	precalc_xorwow_matrix
	.align		8
        /*0008*/ 	.dword	precalc_xorwow_offset_matrix
	.align		8
        /*0010*/ 	.dword	mrg32k3aM1
	.align		8
        /*0018*/ 	.dword	mrg32k3aM2
	.align		8
        /*0020*/ 	.dword	mrg32k3aM1SubSeq
	.align		8
        /*0028*/ 	.dword	mrg32k3aM2SubSeq
	.align		8
        /*0030*/ 	.dword	mrg32k3aM1Seq
	.align		8
        /*0038*/ 	.dword	mrg32k3aM2Seq


//--------------------- .nv.constant3             --------------------------
	.section	.nv.constant3,"a",@progbits
	.align	8
.nv.constant3:
	.type		__cr_lgamma_table,@object
	.size		__cr_lgamma_table,(.L_8 - __cr_lgamma_table)
__cr_lgamma_table:
        /*0000*/ 	.byte	0x00, 0x00, 0x00, 0x00, 0x00, 0x00, 0x00, 0x00, 0x00, 0x00, 0x00, 0x00, 0x00, 0x00, 0x00, 0x00
        /*0010*/ 	.byte	0xef, 0x39, 0xfa, 0xfe, 0x42, 0x2e, 0xe6, 0x3f, 0x02, 0x20, 0x2a, 0xfa, 0x0b, 0xab, 0xfc, 0x3f
        /*0020*/ 	.byte	0xf9, 0x2c, 0x92, 0x7c, 0xa7, 0x6c, 0x09, 0x40, 0xc9, 0x79, 0x44, 0x3c, 0x64, 0x26, 0x13, 0x40
        /*0030*/ 	.byte	0xca, 0x01, 0xcf, 0x3a, 0x27, 0x51, 0x1a, 0x40, 0x30, 0xcc, 0x2d, 0xf3, 0xe1, 0x0c, 0x21, 0x40
        /*0040*/ 	.byte	0x0d, 0xb7, 0xfc, 0x82, 0x8e, 0x35, 0x25, 0x40
.L_8:


//--------------------- .text._Z16rand_init_kernelP17curandStateXORWOWi --------------------------
	.section	.text._Z16rand_init_kernelP17curandStateXORWOWi,"ax",@progbits
	.align	128
        .global         _Z16rand_init_kernelP17curandStateXORWOWi
        .type           _Z16rand_init_kernelP17curandStateXORWOWi,@function
        .size           _Z16rand_init_kernelP17curandStateXORWOWi,(.L_x_27 - _Z16rand_init_kernelP17curandStateXORWOWi)
        .other          _Z16rand_init_kernelP17curandStateXORWOWi,@"STO_CUDA_ENTRY STV_DEFAULT"
_Z16rand_init_kernelP17curandStateXORWOWi:
.text._Z16rand_init_kernelP17curandStateXORWOWi:
[----:B------:R-:W-:Y:S01]  /*0000*/  LDC R1, c[0x0][0x37c] ;  /* 0x0000df00ff017b82 */ /* 0x000fe20000000800 */
[----:B------:R-:W0:Y:S07]  /*0010*/  S2R R0, SR_TID.X ;  /* 0x0000000000007919 */ /* 0x000e2e0000002100 */
[----:B------:R-:W0:Y:S01]  /*0020*/  S2UR UR4, SR_CTAID.X ;  /* 0x00000000000479c3 */ /* 0x000e220000002500 */
[----:B------:R-:W1:Y:S07]  /*0030*/  LDCU UR5, c[0x0][0x388] ;  /* 0x00007100ff0577ac */ /* 0x000e6e0008000800 */
[----:B------:R-:W0:Y:S02]  /*0040*/  LDC R13, c[0x0][0x360] ;  /* 0x0000d800ff0d7b82 */ /* 0x000e240000000800 */
[----:B0-----:R-:W-:-:S05]  /*0050*/  IMAD R13, R13, UR4, R0 ;  /* 0x000000040d0d7c24 */ /* 0x001fca000f8e0200 */
[----:B-1----:R-:W-:-:S13]  /*0060*/  ISETP.GE.AND P0, PT, R13, UR5, PT ;  /* 0x000000050d007c0c */ /* 0x002fda000bf06270 */
[----:B------:R-:W-:Y:S05]  /*0070*/  @P0 EXIT ;  /* 0x000000000000094d */ /* 0x000fea0003800000 */
[----:B------:R-:W0:Y:S01]  /*0080*/  LDC.64 R6, c[0x0][0x380] ;  /* 0x0000e000ff067b82 */ /* 0x000e220000000a00 */
[----:B------:R-:W1:Y:S01]  /*0090*/  LDCU.64 UR4, c[0x0][0x358] ;  /* 0x00006b00ff0477ac */ /* 0x000e620008000a00 */
[C---:B------:R-:W-:Y:S01]  /*00a0*/  LOP3.LUT R0, R13.reuse, 0xaad26b49, RZ, 0x3c, !PT ;  /* 0xaad26b490d007812 */ /* 0x040fe200078e3cff */
[----:B------:R-:W-:Y:S01]  /*00b0*/  IMAD.MOV.U32 R3, RZ, RZ, -0x266e14b1 ;  /* 0xd991eb4fff037424 */ /* 0x000fe200078e00ff */
[----:B------:R-:W-:Y:S01]  /*00c0*/  ISETP.GT.AND P0, PT, R13, -0x1, PT ;  /* 0xffffffff0d00780c */ /* 0x000fe20003f04270 */
[----:B------:R-:W-:Y:S02]  /*00d0*/  BSSY.RECONVERGENT B0, `(.L_x_0) ;  /* 0x00000df000007945 */ /* 0x000fe40003800200 */
[----:B------:R-:W-:Y:S01]  /*00e0*/  IMAD R0, R0, 0x4182bed5, RZ ;  /* 0x4182bed500007824 */ /* 0x000fe200078e02ff */
[----:B------:R-:W-:Y:S02]  /*00f0*/  SEL R3, R3, 0x8bf16996, P0 ;  /* 0x8bf1699603037807 */ /* 0x000fe40000000000 */
[----:B------:R-:W-:Y:S01]  /*0100*/  ISETP.NE.AND P0, PT, R13, RZ, PT ;  /* 0x000000ff0d00720c */ /* 0x000fe20003f05270 */
[C---:B------:R-:W-:Y:S01]  /*0110*/  VIADD R9, R0.reuse, 0x583f19 ;  /* 0x00583f1900097836 */ /* 0x040fe20000000000 */
[C---:B------:R-:W-:Y:S01]  /*0120*/  IADD3 R2, PT, PT, R3.reuse, 0x64f0c9, R0 ;  /* 0x0064f0c903027810 */ /* 0x040fe20007ffe000 */
[C---:B------:R-:W-:Y:S01]  /*0130*/  VIADD R5, R3.reuse, 0x1f123bb5 ;  /* 0x1f123bb503057836 */ /* 0x040fe20000000000 */
[----:B------:R-:W-:Y:S01]  /*0140*/  LOP3.LUT R8, R3, 0x5491333, RZ, 0x3c, !PT ;  /* 0x0549133303087812 */ /* 0x000fe200078e3cff */
[C---:B------:R-:W-:Y:S01]  /*0150*/  VIADD R3, R0.reuse, 0x75bcd15 ;  /* 0x075bcd1500037836 */ /* 0x040fe20000000000 */
[----:B------:R-:W-:Y:S01]  /*0160*/  LOP3.LUT R4, R0, 0x159a55e5, RZ, 0x3c, !PT ;  /* 0x159a55e500047812 */ /* 0x000fe200078e3cff */
[----:B0-----:R-:W-:-:S05]  /*0170*/  IMAD.WIDE R6, R13, 0x30, R6 ;  /* 0x000000300d067825 */ /* 0x001fca00078e0206 */
[----:B-1----:R0:W-:Y:S04]  /*0180*/  STG.E.64 desc[UR4][R6.64], R2 ;  /* 0x0000000206007986 */ /* 0x0021e8000c101b04 */
[----:B------:R0:W-:Y:S04]  /*0190*/  STG.E.64 desc[UR4][R6.64+0x8], R4 ;  /* 0x0000080406007986 */ /* 0x0001e8000c101b04 */
[----:B------:R0:W-:Y:S01]  /*01a0*/  STG.E.64 desc[UR4][R6.64+0x10], R8 ;  /* 0x0000100806007986 */ /* 0x0001e2000c101b04 */
[----:B------:R-:W-:Y:S05]  /*01b0*/  @!P0 BRA `(.L_x_1) ;  /* 0x0000000c00408947 */ /* 0x000fea0003800000 */
[----:B------:R-:W-:Y:S01]  /*01c0*/  SHF.R.S32.HI R0, RZ, 0x1f, R13 ;  /* 0x0000001fff007819 */ /* 0x000fe2000001140d */
[----:B------:R-:W-:-:S07]  /*01d0*/  IMAD.MOV.U32 R12, RZ, RZ, RZ ;  /* 0x000000ffff0c7224 */ /* 0x000fce00078e00ff */
.L_x_7:
[----:B0-----:R-:W-:Y:S01]  /*01e0*/  LOP3.LUT R2, R13, 0x3, RZ, 0xc0, !PT ;  /* 0x000000030d027812 */ /* 0x001fe200078ec0ff */
[----:B------:R-:W-:Y:S03]  /*01f0*/  BSSY.RECONVERGENT B1, `(.L_x_2) ;  /* 0x00000c6000017945 */ /* 0x000fe60003800200 */
[----:B------:R-:W-:-:S04]  /*0200*/  ISETP.NE.U32.AND P0, PT, R2, RZ, PT ;  /* 0x000000ff0200720c */ /* 0x000fc80003f05070 */
[----:B------:R-:W-:-:S13]  /*0210*/  ISETP.NE.AND.EX P0, PT, RZ, RZ, PT, P0 ;  /* 0x000000ffff00720c */ /* 0x000fda0003f05300 */
[----:B------:R-:W-:Y:S05]  /*0220*/  @!P0 BRA `(.L_x_3) ;  /* 0x0000000c00088947 */ /* 0x000fea0003800000 */
[----:B------:R-:W0:Y:S01]  /*0230*/  LDC.64 R8, c[0x4][RZ] ;  /* 0x01000000ff087b82 */ /* 0x000e220000000a00 */
[----:B------:R-:W-:Y:S02]  /*0240*/  IMAD.MOV.U32 R14, RZ, RZ, RZ ;  /* 0x000000ffff0e7224 */ /* 0x000fe400078e00ff */
[----:B0-----:R-:W-:-:S07]  /*0250*/  IMAD.WIDE.U32 R8, R12, 0xc80, R8 ;  /* 0x00000c800c087825 */ /* 0x001fce00078e0008 */
.L_x_6:
[----:B0-----:R-:W-:Y:S01]  /*0260*/  IMAD.MOV.U32 R15, RZ, RZ, RZ ;  /* 0x000000ffff0f7224 */ /* 0x001fe200078e00ff */
[----:B------:R-:W-:Y:S01]  /*0270*/  CS2R R2, SRZ ;  /* 0x0000000000027805 */ /* 0x000fe2000001ff00 */
[----:B------:R-:W-:Y:S01]  /*0280*/  IMAD.MOV.U32 R17, RZ, RZ, RZ ;  /* 0x000000ffff117224 */ /* 0x000fe200078e00ff */
[----:B------:R-:W-:-:S07]  /*0290*/  CS2R R4, SRZ ;  /* 0x0000000000047805 */ /* 0x000fce000001ff00 */
.L_x_5:
[----:B------:R-:W-:-:S05]  /*02a0*/  IMAD.WIDE.U32 R10, R17, 0x4, R6 ;  /* 0x00000004110a7825 */ /* 0x000fca00078e0006 */
[----:B------:R0:W5:Y:S01]  /*02b0*/  LDG.E R16, desc[UR4][R10.64+0x4] ;  /* 0x000004040a107981 */ /* 0x000162000c1e1900 */
[----:B------:R-:W-:-:S07]  /*02c0*/  IMAD.MOV.U32 R19, RZ, RZ, RZ ;  /* 0x000000ffff137224 */ /* 0x000fce00078e00ff */
.L_x_4:
[----:B-----5:R-:W-:Y:S01]  /*02d0*/  SHF.R.U32.HI R24, RZ, R19, R16 ;  /* 0x00000013ff187219 */ /* 0x020fe20000011610 */
[----:B0-----:R-:W-:-:S03]  /*02e0*/  IMAD.SHL.U32 R10, R17, 0x20, RZ ;  /* 0x00000020110a7824 */ /* 0x001fc600078e00ff */
[----:B------:R-:W-:Y:S01]  /*02f0*/  LOP3.LUT R11, R24, 0x1, RZ, 0xc0, !PT ;  /* 0x00000001180b7812 */ /* 0x000fe200078ec0ff */
[----:B------:R-:W-:-:S03]  /*0300*/  IMAD.IADD R10, R10, 0x1, R19 ;  /* 0x000000010a0a7824 */ /* 0x000fc600078e0213 */
[----:B------:R-:W-:Y:S01]  /*0310*/  ISETP.NE.U32.AND P0, PT, R11, 0x1, PT ;  /* 0x000000010b00780c */ /* 0x000fe20003f05070 */
[----:B------:R-:W-:-:S03]  /*0320*/  IMAD R11, R10, 0x5, RZ ;  /* 0x000000050a0b7824 */ /* 0x000fc600078e02ff */
[----:B------:R-:W-:Y:S01]  /*0330*/  R2P PR, R24, 0x7e ;  /* 0x0000007e18007804 */ /* 0x000fe20000000000 */
[----:B------:R-:W-:-:S08]  /*0340*/  IMAD.WIDE.U32 R10, R11, 0x4, R8 ;  /* 0x000000040b0a7825 */ /* 0x000fd000078e0008 */
[----:B------:R-:W2:Y:S04]  /*0350*/  @!P0 LDG.E R18, desc[UR4][R10.64] ;  /* 0x000000040a128981 */ /* 0x000ea8000c1e1900 */
[----:B------:R-:W3:Y:S04]  /*0360*/  @!P0 LDG.E R20, desc[UR4][R10.64+0x10] ;  /* 0x000010040a148981 */ /* 0x000ee8000c1e1900 */
[----:B------:R-:W4:Y:S04]  /*0370*/  @P1 LDG.E R22, desc[UR4][R10.64+0x14] ;  /* 0x000014040a161981 */ /* 0x000f28000c1e1900 */
[----:B------:R-:W4:Y:S04]  /*0380*/  @P2 LDG.E R26, desc[UR4][R10.64+0x28] ;  /* 0x000028040a1a2981 */ /* 0x000f28000c1e1900 */
[----:B------:R-:W4:Y:S04]  /*0390*/  @!P0 LDG.E R21, desc[UR4][R10.64+0x4] ;  /* 0x000004040a158981 */ /* 0x000f28000c1e1900 */
[----:B------:R-:W4:Y:S04]  /*03a0*/  @!P0 LDG.E R23, desc[UR4][R10.64+0xc] ;  /* 0x00000c040a178981 */ /* 0x000f28000c1e1900 */
[----:B------:R-:W4:Y:S04]  /*03b0*/  @P1 LDG.E R25, desc[UR4][R10.64+0x18] ;  /* 0x000018040a191981 */ /* 0x000f28000c1e1900 */
[----:B------:R-:W4:Y:S04]  /*03c0*/  @P3 LDG.E R28, desc[UR4][R10.64+0x3c] ;  /* 0x00003c040a1c3981 */ /* 0x000f28000c1e1900 */
[----:B------:R-:W4:Y:S01]  /*03d0*/  @P6 LDG.E R27, desc[UR4][R10.64+0x7c] ;  /* 0x00007c040a1b6981 */ /* 0x000f22000c1e1900 */
[----:B--2---:R-:W-:-:S03]  /*03e0*/  @!P0 LOP3.LUT R15, R15, R18, RZ, 0x3c, !PT ;  /* 0x000000120f0f8212 */ /* 0x004fc600078e3cff */
[----:B------:R-:W2:Y:S01]  /*03f0*/  @!P0 LDG.E R18, desc[UR4][R10.64+0x8] ;  /* 0x000008040a128981 */ /* 0x000ea2000c1e1900 */
[----:B---3--:R-:W-:-:S03]  /*0400*/  @!P0 LOP3.LUT R3, R3, R20, RZ, 0x3c, !PT ;  /* 0x0000001403038212 */ /* 0x008fc600078e3cff */
[----:B------:R-:W3:Y:S01]  /*0410*/  @P1 LDG.E R20, desc[UR4][R10.64+0x24] ;  /* 0x000024040a141981 */ /* 0x000ee2000c1e1900 */
[----:B----4-:R-:W-:-:S03]  /*0420*/  @P1 LOP3.LUT R15, R15, R22, RZ, 0x3c, !PT ;  /* 0x000000160f0f1212 */ /* 0x010fc600078e3cff */
[----:B------:R-:W4:Y:S01]  /*0430*/  @P2 LDG.E R22, desc[UR4][R10.64+0x38] ;  /* 0x000038040a162981 */ /* 0x000f22000c1e1900 */
[----:B------:R-:W-:-:S03]  /*0440*/  @P2 LOP3.LUT R15, R15, R26, RZ, 0x3c, !PT ;  /* 0x0000001a0f0f2212 */ /* 0x000fc600078e3cff */
[----:B------:R-:W4:Y:S01]  /*0450*/  @P4 LDG.E R26, desc[UR4][R10.64+0x50] ;  /* 0x000050040a1a4981 */ /* 0x000f22000c1e1900 */
[----:B------:R-:W-:-:S03]  /*0460*/  @!P0 LOP3.LUT R4, R4, R21, RZ, 0x3c, !PT ;  /* 0x0000001504048212 */ /* 0x000fc600078e3cff */
[----:B------:R-:W4:Y:S01]  /*0470*/  @P1 LDG.E R21, desc[UR4][R10.64+0x20] ;  /* 0x000020040a151981 */ /* 0x000f22000c1e1900 */
[----:B------:R-:W-:-:S03]  /*0480*/  @!P0 LOP3.LUT R2, R2, R23, RZ, 0x3c, !PT ;  /* 0x0000001702028212 */ /* 0x000fc600078e3cff */
[----:B------:R-:W4:Y:S01]  /*0490*/  @P2 LDG.E R23, desc[UR4][R10.64+0x2c] ;  /* 0x00002c040a172981 */ /* 0x000f22000c1e1900 */
[----:B------:R-:W-:-:S03]  /*04a0*/  @P1 LOP3.LUT R4, R4, R25, RZ, 0x3c, !PT ;  /* 0x0000001904041212 */ /* 0x000fc600078e3cff */
[----:B------:R-:W4:Y:S01]  /*04b0*/  @P2 LDG.E R25, desc[UR4][R10.64+0x34] ;  /* 0x000034040a192981 */ /* 0x000f22000c1e1900 */
[----:B--2---:R-:W-:-:S03]  /*04c0*/  @!P0 LOP3.LUT R5, R5, R18, RZ, 0x3c, !PT ;  /* 0x0000001205058212 */ /* 0x004fc600078e3cff */
[----:B------:R-:W2:Y:S01]  /*04d0*/  @P1 LDG.E R18, desc[UR4][R10.64+0x1c] ;  /* 0x00001c040a121981 */ /* 0x000ea2000c1e1900 */
[----:B---3--:R-:W-:-:S03]  /*04e0*/  @P1 LOP3.LUT R3, R3, R20, RZ, 0x3c, !PT ;  /* 0x0000001403031212 */ /* 0x008fc600078e3cff */
[----:B------:R-:W3:Y:S01]  /*04f0*/  @P2 LDG.E R20, desc[UR4][R10.64+0x30] ;  /* 0x000030040a142981 */ /* 0x000ee2000c1e1900 */
[----:B----4-:R-:W-:-:S03]  /*0500*/  @P2 LOP3.LUT R3, R3, R22, RZ, 0x3c, !PT ;  /* 0x0000001603032212 */ /* 0x010fc600078e3cff */
[----:B------:R-:W4:Y:S01]  /*0510*/  @P3 LDG.E R22, desc[UR4][R10.64+0x4c] ;  /* 0x00004c040a163981 */ /* 0x000f22000c1e1900 */
[----:B------:R-:W-:-:S04]  /*0520*/  @P3 LOP3.LUT R15, R15, R28, RZ, 0x3c, !PT ;  /* 0x0000001c0f0f3212 */ /* 0x000fc800078e3cff */
[----:B------:R-:W-:Y:S02]  /*0530*/  @P4 LOP3.LUT R15, R15, R26, RZ, 0x3c, !PT ;  /* 0x0000001a0f0f4212 */ /* 0x000fe400078e3cff */
[----:B------:R-:W-:Y:S01]  /*0540*/  @P1 LOP3.LUT R2, R2, R21, RZ, 0x3c, !PT ;  /* 0x0000001502021212 */ /* 0x000fe200078e3cff */
[----:B------:R-:W4:Y:S04]  /*0550*/  @P5 LDG.E R26, desc[UR4][R10.64+0x64] ;  /* 0x000064040a1a5981 */ /* 0x000f28000c1e1900 */
[----:B------:R-:W4:Y:S01]  /*0560*/  @P3 LDG.E R21, desc[UR4][R10.64+0x40] ;  /* 0x000040040a153981 */ /* 0x000f22000c1e1900 */
[----:B------:R-:W-:Y:S02]  /*0570*/  @P2 LOP3.LUT R4, R4, R23, RZ, 0x3c, !PT ;  /* 0x0000001704042212 */ /* 0x000fe400078e3cff */
[----:B------:R-:W-:Y:S01]  /*0580*/  @P2 LOP3.LUT R2, R2, R25, RZ, 0x3c, !PT ;  /* 0x0000001902022212 */ /* 0x000fe200078e3cff */
[----:B------:R-:W4:Y:S04]  /*0590*/  @P3 LDG.E R23, desc[UR4][R10.64+0x48] ;  /* 0x000048040a173981 */ /* 0x000f28000c1e1900 */
[----:B------:R-:W4:Y:S01]  /*05a0*/  @P4 LDG.E R25, desc[UR4][R10.64+0x54] ;  /* 0x000054040a194981 */ /* 0x000f22000c1e1900 */
[----:B--2---:R-:W-:-:S03]  /*05b0*/  @P1 LOP3.LUT R5, R5, R18, RZ, 0x3c, !PT ;  /* 0x0000001205051212 */ /* 0x004fc600078e3cff */
[----:B------:R-:W2:Y:S01]  /*05c0*/  @P3 LDG.E R18, desc[UR4][R10.64+0x44] ;  /* 0x000044040a123981 */ /* 0x000ea2000c1e1900 */
[----:B---3--:R-:W-:-:S03]  /*05d0*/  @P2 LOP3.LUT R5, R5, R20, RZ, 0x3c, !PT ;  /* 0x0000001405052212 */ /* 0x008fc600078e3cff */
[----:B------:R-:W3:Y:S01]  /*05e0*/  @P4 LDG.E R20, desc[UR4][R10.64+0x58] ;  /* 0x000058040a144981 */ /* 0x000ee2000c1e1900 */
[----:B----4-:R-:W-:-:S03]  /*05f0*/  @P3 LOP3.LUT R3, R3, R22, RZ, 0x3c, !PT ;  /* 0x0000001603033212 */ /* 0x010fc600078e3cff */
[----:B------:R-:W4:Y:S01]  /*0600*/  @P4 LDG.E R22, desc[UR4][R10.64+0x60] ;  /* 0x000060040a164981 */ /* 0x000f22000c1e1900 */
[----:B------:R-:W-:Y:S02]  /*0610*/  LOP3.LUT P0, RZ, R24, 0x80, RZ, 0xc0, !PT ;  /* 0x0000008018ff7812 */ /* 0x000fe4000780c0ff */
[----:B------:R-:W-:Y:S02]  /*0620*/  @P5 LOP3.LUT R15, R15, R26, RZ, 0x3c, !PT ;  /* 0x0000001a0f0f5212 */ /* 0x000fe400078e3cff */
[----:B------:R-:W4:Y:S01]  /*0630*/  @P6 LDG.E R26, desc[UR4][R10.64+0x78] ;  /* 0x000078040a1a6981 */ /* 0x000f22000c1e1900 */
[----:B------:R-:W-:-:S03]  /*0640*/  @P3 LOP3.LUT R4, R4, R21, RZ, 0x3c, !PT ;  /* 0x0000001504043212 */ /* 0x000fc600078e3cff */
[----:B------:R-:W4:Y:S01]  /*0650*/  @P4 LDG.E R21, desc[UR4][R10.64+0x5c] ;  /* 0x00005c040a154981 */ /* 0x000f22000c1e1900 */
[----:B------:R-:W-:-:S03]  /*0660*/  @P3 LOP3.LUT R2, R2, R23, RZ, 0x3c, !PT ;  /* 0x0000001702023212 */ /* 0x000fc600078e3cff */
[----:B------:R-:W4:Y:S01]  /*0670*/  @P5 LDG.E R23, desc[UR4][R10.64+0x68] ;  /* 0x000068040a175981 */ /* 0x000f22000c1e1900 */
[----:B------:R-:W-:-:S03]  /*0680*/  @P4 LOP3.LUT R4, R4, R25, RZ, 0x3c, !PT ;  /* 0x0000001904044212 */ /* 0x000fc600078e3cff */
[----:B------:R-:W4:Y:S01]  /*0690*/  @P5 LDG.E R25, desc[UR4][R10.64+0x70] ;  /* 0x000070040a195981 */ /* 0x000f22000c1e1900 */
[----:B--2---:R-:W-:-:S03]  /*06a0*/  @P3 LOP3.LUT R5, R5, R18, RZ, 0x3c, !PT ;  /* 0x0000001205053212 */ /* 0x004fc600078e3cff */
[----:B------:R-:W2:Y:S01]  /*06b0*/  @P5 LDG.E R18, desc[UR4][R10.64+0x6c] ;  /* 0x00006c040a125981 */ /* 0x000ea2000c1e1900 */
[----:B---3--:R-:W-:-:S03]  /*06c0*/  @P4 LOP3.LUT R5, R5, R20, RZ, 0x3c, !PT ;  /* 0x0000001405054212 */ /* 0x008fc600078e3cff */
[----:B------:R-:W3:Y:S01]  /*06d0*/  @P5 LDG.E R20, desc[UR4][R10.64+0x74] ;  /* 0x000074040a145981 */ /* 0x000ee2000c1e1900 */
[----:B----4-:R-:W-:-:S03]  /*06e0*/  @P4 LOP3.LUT R3, R3, R22, RZ, 0x3c, !PT ;  /* 0x0000001603034212 */ /* 0x010fc600078e3cff */
[----:B------:R-:W4:Y:S01]  /*06f0*/  @P0 LDG.E R22, desc[UR4][R10.64+0x8c] ;  /* 0x00008c040a160981 */ /* 0x000f22000c1e1900 */
[----:B------:R-:W-:-:S03]  /*0700*/  @P6 LOP3.LUT R15, R15, R26, RZ, 0x3c, !PT ;  /* 0x0000001a0f0f6212 */ /* 0x000fc600078e3cff */
        /* <DEDUP_REMOVED lines=13> */
[----:B------:R-:W-:Y:S02]  /*07e0*/  @P6 LOP3.LUT R4, R4, R27, RZ, 0x3c, !PT ;  /* 0x0000001b04046212 */ /* 0x000fe400078e3cff */
[----:B------:R-:W-:Y:S02]  /*07f0*/  @P6 LOP3.LUT R2, R2, R21, RZ, 0x3c, !PT ;  /* 0x0000001502026212 */ /* 0x000fe400078e3cff */
[----:B------:R-:W-:Y:S02]  /*0800*/  @P0 LOP3.LUT R4, R4, R23, RZ, 0x3c, !PT ;  /* 0x0000001704040212 */ /* 0x000fe400078e3cff */
[----:B------:R-:W-:Y:S02]  /*0810*/  @P0 LOP3.LUT R2, R2, R25, RZ, 0x3c, !PT ;  /* 0x0000001902020212 */ /* 0x000fe400078e3cff */
[----:B--2---:R-:W-:Y:S02]  /*0820*/  @P6 LOP3.LUT R5, R5, R18, RZ, 0x3c, !PT ;  /* 0x0000001205056212 */ /* 0x004fe400078e3cff */
[----:B---3--:R-:W-:-:S02]  /*0830*/  @P6 LOP3.LUT R3, R3, R20, RZ, 0x3c, !PT ;  /* 0x0000001403036212 */ /* 0x008fc400078e3cff */
[----:B----4-:R-:W-:Y:S02]  /*0840*/  @P0 LOP3.LUT R5, R5, R22, RZ, 0x3c, !PT ;  /* 0x0000001605050212 */ /* 0x010fe400078e3cff */
[----:B------:R-:W-:Y:S02]  /*0850*/  @P0 LOP3.LUT R3, R3, R26, RZ, 0x3c, !PT ;  /* 0x0000001a03030212 */ /* 0x000fe400078e3cff */
[----:B------:R-:W-:-:S13]  /*0860*/  R2P PR, R24.B1, 0x7f ;  /* 0x0000007f18007804 */ /* 0x000fda0000001000 */
[----:B------:R-:W2:Y:S04]  /*0870*/  @P0 LDG.E R18, desc[UR4][R10.64+0xa0] ;  /* 0x0000a0040a120981 */ /* 0x000ea8000c1e1900 */
[----:B------:R-:W3:Y:S04]  /*0880*/  @P1 LDG.E R22, desc[UR4][R10.64+0xb4] ;  /* 0x0000b4040a161981 */ /* 0x000ee8000c1e1900 */
[----:B------:R-:W4:Y:S04]  /*0890*/  @P2 LDG.E R26, desc[UR4][R10.64+0xc8] ;  /* 0x0000c8040a1a2981 */ /* 0x000f28000c1e1900 */
[----:B------:R-:W4:Y:S04]  /*08a0*/  @P3 LDG.E R28, desc[UR4][R10.64+0xdc] ;  /* 0x0000dc040a1c3981 */ /* 0x000f28000c1e1900 */
[----:B------:R-:W4:Y:S04]  /*08b0*/  @P0 LDG.E R23, desc[UR4][R10.64+0xa4] ;  /* 0x0000a4040a170981 */ /* 0x000f28000c1e1900 */
[----:B------:R-:W4:Y:S04]  /*08c0*/  @P0 LDG.E R20, desc[UR4][R10.64+0xa8] ;  /* 0x0000a8040a140981 */ /* 0x000f28000c1e1900 */
[----:B------:R-:W4:Y:S04]  /*08d0*/  @P4 LDG.E R25, desc[UR4][R10.64+0xf0] ;  /* 0x0000f0040a194981 */ /* 0x000f28000c1e1900 */
        /* <DEDUP_REMOVED lines=21> */
[----:B------:R-:W-:Y:S02]  /*0a30*/  LOP3.LUT P0, RZ, R24, 0x8000, RZ, 0xc0, !PT ;  /* 0x0000800018ff7812 */ /* 0x000fe4000780c0ff */
[----:B----4-:R-:W-:Y:S01]  /*0a40*/  @P5 LOP3.LUT R15, R15, R26, RZ, 0x3c, !PT ;  /* 0x0000001a0f0f5212 */ /* 0x010fe200078e3cff */
[----:B------:R-:W4:Y:S04]  /*0a50*/  @P3 LDG.E R24, desc[UR4][R10.64+0xe4] ;  /* 0x0000e4040a183981 */ /* 0x000f28000c1e1900 */
[----:B------:R-:W2:Y:S01]  /*0a60*/  @P6 LDG.E R26, desc[UR4][R10.64+0x118] ;  /* 0x000118040a1a6981 */ /* 0x000ea2000c1e1900 */
        /* <DEDUP_REMOVED lines=8> */
[----:B---3--:R-:W-:-:S03]  /*0af0*/  @P2 LOP3.LUT R3, R3, R22, RZ, 0x3c, !PT ;  /* 0x0000001603032212 */ /* 0x008fc600078e3cff */
[----:B------:R-:W3:Y:S01]  /*0b00*/  @P4 LDG.E R22, desc[UR4][R10.64+0x100] ;  /* 0x000100040a164981 */ /* 0x000ee2000c1e1900 */
[----:B--2---:R-:W-:-:S03]  /*0b10*/  @P6 LOP3.LUT R15, R15, R26, RZ, 0x3c, !PT ;  /* 0x0000001a0f0f6212 */ /* 0x004fc600078e3cff */
[----:B------:R-:W2:Y:S01]  /*0b20*/  @P0 LDG.E R26, desc[UR4][R10.64+0x12c] ;  /* 0x00012c040a1a0981 */ /* 0x000ea2000c1e1900 */
[----:B----4-:R-:W-:-:S03]  /*0b30*/  @P2 LOP3.LUT R2, R2, R23, RZ, 0x3c, !PT ;  /* 0x0000001702022212 */ /* 0x010fc600078e3cff */
[----:B------:R-:W4:Y:S01]  /*0b40*/  @P4 LDG.E R23, desc[UR4][R10.64+0xfc] ;  /* 0x0000fc040a174981 */ /* 0x000f22000c1e1900 */
[----:B------:R-:W-:-:S03]  /*0b50*/  @P2 LOP3.LUT R5, R5, R20, RZ, 0x3c, !PT ;  /* 0x0000001405052212 */ /* 0x000fc600078e3cff */
[----:B------:R-:W4:Y:S01]  /*0b60*/  @P4 LDG.E R20, desc[UR4][R10.64+0xf8] ;  /* 0x0000f8040a144981 */ /* 0x000f22000c1e1900 */
[----:B------:R-:W-:Y:S02]  /*0b70*/  @P3 LOP3.LUT R2, R2, R27, RZ, 0x3c, !PT ;  /* 0x0000001b02023212 */ /* 0x000fe400078e3cff */
[----:B------:R-:W-:Y:S01]  /*0b80*/  @P3 LOP3.LUT R4, R4, R25, RZ, 0x3c, !PT ;  /* 0x0000001904043212 */ /* 0x000fe200078e3cff */
[----:B------:R-:W4:Y:S01]  /*0b90*/  @P5 LDG.E R27, desc[UR4][R10.64+0x110] ;  /* 0x000110040a1b5981 */ /* 0x000f22000c1e1900 */
[----:B------:R-:W-:-:S03]  /*0ba0*/  @P3 LOP3.LUT R5, R5, R24, RZ, 0x3c, !PT ;  /* 0x0000001805053212 */ /* 0x000fc600078e3cff */
[----:B------:R-:W4:Y:S04]  /*0bb0*/  @P5 LDG.E R25, desc[UR4][R10.64+0x108] ;  /* 0x000108040a195981 */ /* 0x000f28000c1e1900 */
        /* <DEDUP_REMOVED lines=19> */
[----:B------:R-:W-:-:S05]  /*0cf0*/  VIADD R19, R19, 0x10 ;  /* 0x0000001013137836 */ /* 0x000fca0000000000 */
[----:B------:R-:W-:Y:S02]  /*0d00*/  ISETP.NE.AND P1, PT, R19, 0x20, PT ;  /* 0x000000201300780c */ /* 0x000fe40003f25270 */
[----:B------:R-:W-:Y:S02]  /*0d10*/  @P5 LOP3.LUT R3, R3, R18, RZ, 0x3c, !PT ;  /* 0x0000001203035212 */ /* 0x000fe400078e3cff */
[----:B------:R-:W-:Y:S02]  /*0d20*/  @P6 LOP3.LUT R4, R4, R21, RZ, 0x3c, !PT ;  /* 0x0000001504046212 */ /* 0x000fe400078e3cff */
[----:B---3--:R-:W-:-:S04]  /*0d30*/  @P6 LOP3.LUT R3, R3, R22, RZ, 0x3c, !PT ;  /* 0x0000001603036212 */ /* 0x008fc800078e3cff */
[----:B--2---:R-:W-:Y:S02]  /*0d40*/  @P0 LOP3.LUT R3, R3, R26, RZ, 0x3c, !PT ;  /* 0x0000001a03030212 */ /* 0x004fe400078e3cff */
[----:B----4-:R-:W-:Y:S02]  /*0d50*/  @P6 LOP3.LUT R2, R2, R23, RZ, 0x3c, !PT ;  /* 0x0000001702026212 */ /* 0x010fe400078e3cff */
[----:B------:R-:W-:Y:S02]  /*0d60*/  @P6 LOP3.LUT R5, R5, R20, RZ, 0x3c, !PT ;  /* 0x0000001405056212 */ /* 0x000fe400078e3cff */
[----:B------:R-:W-:Y:S02]  /*0d70*/  @P0 LOP3.LUT R2, R2, R27, RZ, 0x3c, !PT ;  /* 0x0000001b02020212 */ /* 0x000fe400078e3cff */
[----:B------:R-:W-:Y:S02]  /*0d80*/  @P0 LOP3.LUT R4, R4, R25, RZ, 0x3c, !PT ;  /* 0x0000001904040212 */ /* 0x000fe400078e3cff */
[----:B------:R-:W-:Y:S01]  /*0d90*/  @P0 LOP3.LUT R5, R5, R24, RZ, 0x3c, !PT ;  /* 0x0000001805050212 */ /* 0x000fe200078e3cff */
[----:B------:R-:W-:Y:S06]  /*0da0*/  @P1 BRA `(.L_x_4) ;  /* 0xfffffff400481947 */ /* 0x000fec000383ffff */
[----:B------:R-:W-:-:S05]  /*0db0*/  VIADD R17, R17, 0x1 ;  /* 0x0000000111117836 */ /* 0x000fca0000000000 */
[----:B------:R-:W-:-:S13]  /*0dc0*/  ISETP.NE.AND P0, PT, R17, 0x5, PT ;  /* 0x000000051100780c */ /* 0x000fda0003f05270 */
[----:B------:R-:W-:Y:S05]  /*0dd0*/  @P0 BRA `(.L_x_5) ;  /* 0xfffffff400300947 */ /* 0x000fea000383ffff */
[----:B------:R0:W-:Y:S01]  /*0de0*/  STG.E.64 desc[UR4][R6.64+0x8], R4 ;  /* 0x0000080406007986 */ /* 0x0001e2000c101b04 */
[----:B------:R-:W-:Y:S01]  /*0df0*/  VIADD R14, R14, 0x1 ;  /* 0x000000010e0e7836 */ /* 0x000fe20000000000 */
[----:B------:R-:W-:Y:S02]  /*0e00*/  LOP3.LUT R11, R13, 0x3, RZ, 0xc0, !PT ;  /* 0x000000030d0b7812 */ /* 0x000fe400078ec0ff */
[----:B------:R0:W-:Y:S02]  /*0e10*/  STG.E.64 desc[UR4][R6.64+0x10], R2 ;  /* 0x0000100206007986 */ /* 0x0001e4000c101b04 */
[----:B------:R-:W-:Y:S02]  /*0e20*/  ISETP.GE.U32.AND P0, PT, R14, R11, PT ;  /* 0x0000000b0e00720c */ /* 0x000fe40003f06070 */
[----:B------:R0:W-:Y:S11]  /*0e30*/  STG.E desc[UR4][R6.64+0x4], R15 ;  /* 0x0000040f06007986 */ /* 0x0001f6000c101904 */
[----:B------:R-:W-:Y:S05]  /*0e40*/  @!P0 BRA `(.L_x_6) ;  /* 0xfffffff400048947 */ /* 0x000fea000383ffff */
.L_x_3:
[----:B------:R-:W-:Y:S05]  /*0e50*/  BSYNC.RECONVERGENT B1 ;  /* 0x0000000000017941 */ /* 0x000fea0003800200 */
.L_x_2:
[C---:B------:R-:W-:Y:S01]  /*0e60*/  ISETP.GT.U32.AND P0, PT, R13.reuse, 0x3, PT ;  /* 0x000000030d00780c */ /* 0x040fe20003f04070 */
[----:B------:R-:W-:Y:S01]  /*0e70*/  VIADD R12, R12, 0x1 ;  /* 0x000000010c0c7836 */ /* 0x000fe20000000000 */
[--C-:B------:R-:W-:Y:S02]  /*0e80*/  SHF.R.U64 R13, R13, 0x2, R0.reuse ;  /* 0x000000020d0d7819 */ /* 0x100fe40000001200 */
[----:B------:R-:W-:Y:S02]  /*0e90*/  ISETP.GT.U32.AND.EX P0, PT, R0, RZ, PT, P0 ;  /* 0x000000ff0000720c */ /* 0x000fe40003f04100 */
[----:B------:R-:W-:-:S11]  /*0ea0*/  SHF.R.U32.HI R0, RZ, 0x2, R0 ;  /* 0x00000002ff007819 */ /* 0x000fd60000011600 */
[----:B------:R-:W-:Y:S05]  /*0eb0*/  @P0 BRA `(.L_x_7) ;  /* 0xfffffff000c80947 */ /* 0x000fea000383ffff */
.L_x_1:
[----:B------:R-:W-:Y:S05]  /*0ec0*/  BSYNC.RECONVERGENT B0 ;  /* 0x0000000000007941 */ /* 0x000fea0003800200 */
.L_x_0:
[----:B------:R-:W-:Y:S04]  /*0ed0*/  STG.E.64 desc[UR4][R6.64+0x18], RZ ;  /* 0x000018ff06007986 */ /* 0x000fe8000c101b04 */
[----:B------:R-:W-:Y:S04]  /*0ee0*/  STG.E desc[UR4][R6.64+0x20], RZ ;  /* 0x000020ff06007986 */ /* 0x000fe8000c101904 */
[----:B------:R-:W-:Y:S01]  /*0ef0*/  STG.E.64 desc[UR4][R6.64+0x28], RZ ;  /* 0x000028ff06007986 */ /* 0x000fe2000c101b04 */
[----:B------:R-:W-:Y:S05]  /*0f00*/  EXIT ;  /* 0x000000000000794d */ /* 0x000fea0003800000 */
.L_x_8:
[----:B------:R-:W-:-:S00]  /*0f10*/  BRA `(.L_x_8) ;  /* 0xfffffffc00fc7947 */ /* 0x000fc0000383ffff */
[----:B------:R-:W-:-:S00]  /*0f20*/  NOP ;  /* 0x0000000000007918 */ /* 0x000fc00000000000 */
        /* <DEDUP_REMOVED lines=13> */
.L_x_27:


//--------------------- .text._Z16iteration_kernelPiP17curandStateXORWOWii --------------------------
	.section	.text._Z16iteration_kernelPiP17curandStateXORWOWii,"ax",@progbits
	.align	128
        .global         _Z16iteration_kernelPiP17curandStateXORWOWii
        .type           _Z16iteration_kernelPiP17curandStateXORWOWii,@function
        .size           _Z16iteration_kernelPiP17curandStateXORWOWii,(.L_x_26 - _Z16iteration_kernelPiP17curandStateXORWOWii)
        .other          _Z16iteration_kernelPiP17curandStateXORWOWii,@"STO_CUDA_ENTRY STV_DEFAULT"
_Z16iteration_kernelPiP17curandStateXORWOWii:
.text._Z16iteration_kernelPiP17curandStateXORWOWii:
[----:B------:R-:W-:Y:S01]  /*0000*/  LDC R1, c[0x0][0x37c] ;  /* 0x0000df00ff017b82 */ /* 0x000fe20000000800 */
[----:B------:R-:W0:Y:S07]  /*0010*/  S2R R0, SR_TID.X ;  /* 0x0000000000007919 */ /* 0x000e2e0000002100 */
[----:B------:R-:W0:Y:S08]  /*0020*/  S2UR UR4, SR_CTAID.X ;  /* 0x00000000000479c3 */ /* 0x000e300000002500 */
[----:B------:R-:W0:Y:S08]  /*0030*/  LDC R3, c[0x0][0x360] ;  /* 0x0000d800ff037b82 */ /* 0x000e300000000800 */
[----:B------:R-:W1:Y:S01]  /*0040*/  LDC.64 R4, c[0x0][0x390] ;  /* 0x0000e400ff047b82 */ /* 0x000e620000000a00 */
[----:B0-----:R-:W-:Y:S01]  /*0050*/  IMAD R3, R3, UR4, R0 ;  /* 0x0000000403037c24 */ /* 0x001fe2000f8e0200 */
[----:B-1----:R-:W-:-:S04]  /*0060*/  ISETP.GE.AND P0, PT, R4, 0x1, PT ;  /* 0x000000010400780c */ /* 0x002fc80003f06270 */
[----:B------:R-:W-:-:S13]  /*0070*/  ISETP.GE.OR P0, PT, R3, R5, !P0 ;  /* 0x000000050300720c */ /* 0x000fda0004706670 */
[----:B------:R-:W-:Y:S05]  /*0080*/  @P0 EXIT ;  /* 0x000000000000094d */ /* 0x000fea0003800000 */
[----:B------:R-:W0:Y:S01]  /*0090*/  LDC.64 R16, c[0x0][0x388] ;  /* 0x0000e200ff107b82 */ /* 0x000e220000000a00 */
[----:B------:R-:W-:Y:S01]  /*00a0*/  ISETP.NE.AND P0, PT, R4, 0x1, PT ;  /* 0x000000010400780c */ /* 0x000fe20003f05270 */
[----:B------:R-:W1:Y:S06]  /*00b0*/  LDCU.64 UR4, c[0x0][0x358] ;  /* 0x00006b00ff0477ac */ /* 0x000e6c0008000a00 */
[----:B------:R-:W2:Y:S01]  /*00c0*/  LDC.64 R14, c[0x0][0x380] ;  /* 0x0000e000ff0e7b82 */ /* 0x000ea20000000a00 */
[----:B0-----:R-:W-:-:S04]  /*00d0*/  IMAD.WIDE R16, R3, 0x30, R16 ;  /* 0x0000003003107825 */ /* 0x001fc800078e0210 */
[----:B--2---:R-:W-:Y:S01]  /*00e0*/  IMAD.WIDE R14, R3, 0x4, R14 ;  /* 0x00000004030e7825 */ /* 0x004fe200078e020e */
[----:B-1----:R-:W-:Y:S06]  /*00f0*/  @!P0 BRA `(.L_x_9) ;  /* 0x0000000800108947 */ /* 0x002fec0003800000 */
[----:B------:R-:W-:-:S05]  /*0100*/  LOP3.LUT R0, R4, 0x7ffffffe, RZ, 0xc0, !PT ;  /* 0x7ffffffe04007812 */ /* 0x000fca00078ec0ff */
[----:B------:R-:W-:-:S07]  /*0110*/  IMAD.MOV R0, RZ, RZ, -R0 ;  /* 0x000000ffff007224 */ /* 0x000fce00078e0a00 */
.L_x_18:
[----:B0-----:R-:W2:Y:S04]  /*0120*/  LDG.E.64 R2, desc[UR4][R16.64] ;  /* 0x0000000410027981 */ /* 0x001ea8000c1e1b00 */
[----:B------:R-:W3:Y:S04]  /*0130*/  LDG.E.64 R12, desc[UR4][R16.64+0x10] ;  /* 0x00001004100c7981 */ /* 0x000ee8000c1e1b00 */
[----:B------:R-:W4:Y:S01]  /*0140*/  LDG.E.64 R18, desc[UR4][R16.64+0x8] ;  /* 0x0000080410127981 */ /* 0x000f22000c1e1b00 */
[----:B------:R-:W-:Y:S01]  /*0150*/  IMAD.MOV.U32 R6, RZ, RZ, 0x2f800000 ;  /* 0x2f800000ff067424 */ /* 0x000fe200078e00ff */
[----:B------:R-:W-:Y:S01]  /*0160*/  MOV R20, 0x0 ;  /* 0x0000000000147802 */ /* 0x000fe20000000f00 */
[----:B------:R-:W-:Y:S01]  /*0170*/  IMAD.MOV.U32 R21, RZ, RZ, 0x3fd80000 ;  /* 0x3fd80000ff157424 */ /* 0x000fe200078e00ff */
[----:B------:R-:W-:Y:S01]  /*0180*/  BSSY.RECONVERGENT B0, `(.L_x_10) ;  /* 0x0000031000007945 */ /* 0x000fe20003800200 */
[----:B------:R-:W-:-:S05]  /*0190*/  VIADD R0, R0, 0x2 ;  /* 0x0000000200007836 */ /* 0x000fca0000000000 */
[----:B------:R-:W-:Y:S02]  /*01a0*/  ISETP.NE.AND P0, PT, R0, RZ, PT ;  /* 0x000000ff0000720c */ /* 0x000fe40003f05270 */
[----:B--2---:R-:W-:-:S04]  /*01b0*/  SHF.R.U32.HI R4, RZ, 0x2, R3 ;  /* 0x00000002ff047819 */ /* 0x004fc80000011603 */
[----:B------:R-:W-:Y:S01]  /*01c0*/  LOP3.LUT R4, R4, R3, RZ, 0x3c, !PT ;  /* 0x0000000304047212 */ /* 0x000fe200078e3cff */
[----:B---3--:R-:W-:Y:S01]  /*01d0*/  IMAD.SHL.U32 R3, R13, 0x10, RZ ;  /* 0x000000100d037824 */ /* 0x008fe200078e00ff */
[----:B------:R0:W-:Y:S01]  /*01e0*/  STG.E.64 desc[UR4][R16.64+0x8], R12 ;  /* 0x0000080c10007986 */ /* 0x0001e2000c101b04 */
[----:B----4-:R-:W-:Y:S02]  /*01f0*/  SHF.R.U32.HI R7, RZ, 0x2, R18 ;  /* 0x00000002ff077819 */ /* 0x010fe40000011612 */
[----:B------:R-:W-:Y:S02]  /*0200*/  IMAD.SHL.U32 R5, R4, 0x2, RZ ;  /* 0x0000000204057824 */ /* 0x000fe400078e00ff */
[----:B------:R-:W-:Y:S01]  /*0210*/  LOP3.LUT R7, R7, R18, RZ, 0x3c, !PT ;  /* 0x0000001207077212 */ /* 0x000fe200078e3cff */
[----:B------:R-:W-:Y:S02]  /*0220*/  VIADD R18, R2, 0xb0f8a ;  /* 0x000b0f8a02127836 */ /* 0x000fe40000000000 */
[----:B------:R-:W-:-:S02]  /*0230*/  LOP3.LUT R4, R4, R5, R3, 0x96, !PT ;  /* 0x0000000504047212 */ /* 0x000fc400078e9603 */
[C---:B------:R-:W-:Y:S02]  /*0240*/  IMAD.SHL.U32 R3, R7.reuse, 0x2, RZ ;  /* 0x0000000207037824 */ /* 0x040fe400078e00ff */
[----:B------:R-:W-:Y:S01]  /*0250*/  LOP3.LUT R10, R4, R13, RZ, 0x3c, !PT ;  /* 0x0000000d040a7212 */ /* 0x000fe200078e3cff */
[----:B------:R0:W-:Y:S03]  /*0260*/  STG.E.64 desc[UR4][R16.64], R18 ;  /* 0x0000001210007986 */ /* 0x0001e6000c101b04 */
[----:B------:R-:W-:Y:S02]  /*0270*/  SHF.L.U32 R4, R10, 0x4, RZ ;  /* 0x000000040a047819 */ /* 0x000fe400000006ff */
[----:B------:R-:W-:Y:S02]  /*0280*/  IADD3 R2, PT, PT, R2, 0x587c5, R10 ;  /* 0x000587c502027810 */ /* 0x000fe40007ffe00a */
[----:B------:R-:W-:-:S02]  /*0290*/  LOP3.LUT R3, R7, R3, R4, 0x96, !PT ;  /* 0x0000000307037212 */ /* 0x000fc400078e9604 */
[----:B------:R-:W-:Y:S02]  /*02a0*/  I2FP.F32.U32 R4, R2 ;  /* 0x0000000200047245 */ /* 0x000fe40000201000 */
[----:B------:R-:W-:-:S05]  /*02b0*/  LOP3.LUT R11, R3, R10, RZ, 0x3c, !PT ;  /* 0x0000000a030b7212 */ /* 0x000fca00078e3cff */
[----:B------:R-:W-:Y:S01]  /*02c0*/  IMAD.IADD R3, R11, 0x1, R18 ;  /* 0x000000010b037824 */ /* 0x000fe200078e0212 */
[----:B------:R0:W-:Y:S04]  /*02d0*/  STG.E.64 desc[UR4][R16.64+0x10], R10 ;  /* 0x0000100a10007986 */ /* 0x0001e8000c101b04 */
[----:B------:R-:W-:-:S05]  /*02e0*/  I2FP.F32.U32 R3, R3 ;  /* 0x0000000300037245 */ /* 0x000fca0000201000 */
[-C--:B------:R-:W-:Y:S01]  /*02f0*/  FFMA R7, R3, R6.reuse, 1.1641532182693481445e-10 ;  /* 0x2f00000003077423 */ /* 0x080fe20000000006 */
[----:B------:R-:W-:-:S03]  /*0300*/  FFMA R6, R4, R6, 1.1641532182693481445e-10 ;  /* 0x2f00000004067423 */ /* 0x000fc60000000006 */
[----:B------:R-:W1:Y:S08]  /*0310*/  F2F.F64.F32 R2, R7 ;  /* 0x0000000700027310 */ /* 0x000e700000201800 */
[----:B------:R-:W2:Y:S01]  /*0320*/  F2F.F64.F32 R22, R6 ;  /* 0x0000000600167310 */ /* 0x000ea20000201800 */
[----:B-1----:R-:W-:-:S08]  /*0330*/  DMUL R2, R2, R2 ;  /* 0x0000000202027228 */ /* 0x002fd00000000000 */
[----:B--2---:R-:W-:-:S06]  /*0340*/  DFMA R22, R22, R22, R2 ;  /* 0x000000161616722b */ /* 0x004fcc0000000002 */
[----:B------:R-:W1:Y:S04]  /*0350*/  MUFU.RSQ64H R5, R23 ;  /* 0x0000001700057308 */ /* 0x000e680000001c00 */
[----:B------:R-:W-:-:S05]  /*0360*/  VIADD R4, R23, 0xfcb00000 ;  /* 0xfcb0000017047836 */ /* 0x000fca0000000000 */
[----:B------:R-:W-:Y:S01]  /*0370*/  ISETP.GE.U32.AND P1, PT, R4, 0x7ca00000, PT ;  /* 0x7ca000000400780c */ /* 0x000fe20003f26070 */
[----:B-1----:R-:W-:-:S08]  /*0380*/  DMUL R2, R4, R4 ;  /* 0x0000000404027228 */ /* 0x002fd00000000000 */
[----:B------:R-:W-:-:S08]  /*0390*/  DFMA R2, R22, -R2, 1 ;  /* 0x3ff000001602742b */ /* 0x000fd00000000802 */
[----:B------:R-:W-:Y:S02]  /*03a0*/  DFMA R20, R2, R20, 0.5 ;  /* 0x3fe000000214742b */ /* 0x000fe40000000014 */
[----:B------:R-:W-:-:S08]  /*03b0*/  DMUL R2, R4, R2 ;  /* 0x0000000204027228 */ /* 0x000fd00000000000 */
[----:B------:R-:W-:-:S08]  /*03c0*/  DFMA R20, R20, R2, R4 ;  /* 0x000000021414722b */ /* 0x000fd00000000004 */
[----:B------:R-:W-:Y:S02]  /*03d0*/  DMUL R8, R22, R20 ;  /* 0x0000001416087228 */ /* 0x000fe40000000000 */
[----:B------:R-:W-:Y:S02]  /*03e0*/  VIADD R3, R21, 0xfff00000 ;  /* 0xfff0000015037836 */ /* 0x000fe40000000000 */
[----:B------:R-:W-:-:S04]  /*03f0*/  IMAD.MOV.U32 R2, RZ, RZ, R20 ;  /* 0x000000ffff027224 */ /* 0x000fc800078e0014 */
[----:B------:R-:W-:-:S08]  /*0400*/  DFMA R6, R8, -R8, R22 ;  /* 0x800000080806722b */ /* 0x000fd00000000016 */
[----:B------:R-:W-:Y:S01]  /*0410*/  DFMA R24, R6, R2, R8 ;  /* 0x000000020618722b */ /* 0x000fe20000000008 */
[----:B0-----:R-:W-:Y:S10]  /*0420*/  @!P1 BRA `(.L_x_11) ;  /* 0x0000000000189947 */ /* 0x001ff40003800000 */
[----:B------:R-:W-:Y:S01]  /*0430*/  IMAD.MOV.U32 R5, RZ, RZ, R23 ;  /* 0x000000ffff057224 */ /* 0x000fe200078e0017 */
[----:B------:R-:W-:Y:S01]  /*0440*/  MOV R2, R22 ;  /* 0x0000001600027202 */ /* 0x000fe20000000f00 */
[----:B------:R-:W-:Y:S01]  /*0450*/  IMAD.MOV.U32 R21, RZ, RZ, R4 ;  /* 0x000000ffff157224 */ /* 0x000fe200078e0004 */
[----:B------:R-:W-:Y:S01]  /*0460*/  MOV R4, 0x490 ;  /* 0x0000049000047802 */ /* 0x000fe20000000f00 */
[----:B------:R-:W-:-:S07]  /*0470*/  IMAD.MOV.U32 R23, RZ, RZ, R3 ;  /* 0x000000ffff177224 */ /* 0x000fce00078e0003 */
[----:B------:R-:W-:Y:S05]  /*0480*/  CALL.REL.NOINC `($__internal_0_$__cuda_sm20_dsqrt_rn_f64_mediumpath_v1) ;  /* 0x0000000800347944 */ /* 0x000fea0003c00000 */
.L_x_11:
[----:B------:R-:W-:Y:S05]  /*0490*/  BSYNC.RECONVERGENT B0 ;  /* 0x0000000000007941 */ /* 0x000fea0003800200 */
.L_x_10:
[----:B------:R-:W-:Y:S01]  /*04a0*/  DSETP.GTU.AND P1, PT, R24, 1, PT ;  /* 0x3ff000001800742a */ /* 0x000fe20003f2c000 */
[----:B------:R-:W-:-:S13]  /*04b0*/  BSSY.RECONVERGENT B0, `(.L_x_12) ;  /* 0x0000008000007945 */ /* 0x000fda0003800200 */
[----:B------:R-:W-:Y:S05]  /*04c0*/  @P1 BRA `(.L_x_13) ;  /* 0x0000000000181947 */ /* 0x000fea0003800000 */
[----:B------:R-:W2:Y:S02]  /*04d0*/  LDG.E R2, desc[UR4][R14.64] ;  /* 0x000000040e027981 */ /* 0x000ea4000c1e1900 */
[----:B--2---:R-:W-:-:S05]  /*04e0*/  VIADD R3, R2, 0x1 ;  /* 0x0000000102037836 */ /* 0x004fca0000000000 */
[----:B------:R0:W-:Y:S04]  /*04f0*/  STG.E desc[UR4][R14.64], R3 ;  /* 0x000000030e007986 */ /* 0x0001e8000c101904 */
[----:B------:R0:W5:Y:S04]  /*0500*/  LDG.E.64 R18, desc[UR4][R16.64] ;  /* 0x0000000410127981 */ /* 0x000168000c1e1b00 */
[----:B------:R0:W5:Y:S04]  /*0510*/  LDG.E.64 R12, desc[UR4][R16.64+0x8] ;  /* 0x00000804100c7981 */ /* 0x000168000c1e1b00 */
[----:B------:R0:W5:Y:S02]  /*0520*/  LDG.E.64 R10, desc[UR4][R16.64+0x10] ;  /* 0x00001004100a7981 */ /* 0x000164000c1e1b00 */
.L_x_13:
[----:B------:R-:W-:Y:S05]  /*0530*/  BSYNC.RECONVERGENT B0 ;  /* 0x0000000000007941 */ /* 0x000fea0003800200 */
.L_x_12:
[----:B-----5:R-:W-:Y:S01]  /*0540*/  SHF.R.U32.HI R2, RZ, 0x2, R19 ;  /* 0x00000002ff027819 */ /* 0x020fe20000011613 */
[----:B------:R-:W-:Y:S01]  /*0550*/  IMAD.MOV.U32 R7, RZ, RZ, 0x2f800000 ;  /* 0x2f800000ff077424 */ /* 0x000fe200078e00ff */
[----:B0-----:R-:W-:Y:S01]  /*0560*/  SHF.L.U32 R3, R11, 0x4, RZ ;  /* 0x000000040b037819 */ /* 0x001fe200000006ff */
[----:B------:R0:W-:Y:S01]  /*0570*/  STG.E.64 desc[UR4][R16.64+0x8], R10 ;  /* 0x0000080a10007986 */ /* 0x0001e2000c101b04 */
[----:B------:R-:W-:Y:S01]  /*0580*/  LOP3.LUT R2, R2, R19, RZ, 0x3c, !PT ;  /* 0x0000001302027212 */ /* 0x000fe200078e3cff */
[----:B------:R-:W-:Y:S01]  /*0590*/  IMAD.MOV.U32 R19, RZ, RZ, 0x3fd80000 ;  /* 0x3fd80000ff137424 */ /* 0x000fe200078e00ff */
[----:B------:R-:W-:Y:S01]  /*05a0*/  SHF.R.U32.HI R5, RZ, 0x2, R12 ;  /* 0x00000002ff057819 */ /* 0x000fe2000001160c */
[----:B------:R-:W-:Y:S02]  /*05b0*/  BSSY.RECONVERGENT B0, `(.L_x_14) ;  /* 0x0000030000007945 */ /* 0x000fe40003800200 */
[----:B------:R-:W-:Y:S01]  /*05c0*/  IMAD.SHL.U32 R4, R2, 0x2, RZ ;  /* 0x0000000202047824 */ /* 0x000fe200078e00ff */
[----:B------:R-:W-:Y:S01]  /*05d0*/  LOP3.LUT R5, R5, R12, RZ, 0x3c, !PT ;  /* 0x0000000c05057212 */ /* 0x000fe200078e3cff */
[----:B------:R-:W-:-:S03]  /*05e0*/  VIADD R12, R18, 0xb0f8a ;  /* 0x000b0f8a120c7836 */ /* 0x000fc60000000000 */
[----:B------:R-:W-:Y:S01]  /*05f0*/  LOP3.LUT R2, R2, R4, R3, 0x96, !PT ;  /* 0x0000000402027212 */ /* 0x000fe200078e9603 */
[----:B------:R-:W-:Y:S01]  /*0600*/  IMAD.SHL.U32 R3, R5, 0x2, RZ ;  /* 0x0000000205037824 */ /* 0x000fe200078e00ff */
[----:B------:R0:W-:Y:S02]  /*0610*/  STG.E.64 desc[UR4][R16.64], R12 ;  /* 0x0000000c10007986 */ /* 0x0001e4000c101b04 */
[----:B------:R-:W-:-:S04]  /*0620*/  LOP3.LUT R2, R2, R11, RZ, 0x3c, !PT ;  /* 0x0000000b02027212 */ /* 0x000fc800078e3cff */
[----:B------:R-:W-:Y:S01]  /*0630*/  IADD3 R18, PT, PT, R18, 0x587c5, R2 ;  /* 0x000587c512127810 */ /* 0x000fe20007ffe002 */
[----:B------:R-:W-:-:S03]  /*0640*/  IMAD.SHL.U32 R4, R2, 0x10, RZ ;  /* 0x0000001002047824 */ /* 0x000fc600078e00ff */
[----:B------:R-:W-:Y:S02]  /*0650*/  I2FP.F32.U32 R18, R18 ;  /* 0x0000001200127245 */ /* 0x000fe40000201000 */
[----:B------:R-:W-:-:S03]  /*0660*/  LOP3.LUT R3, R5, R3, R4, 0x96, !PT ;  /* 0x0000000305037212 */ /* 0x000fc600078e9604 */
[----:B------:R-:W-:Y:S01]  /*0670*/  FFMA R20, R18, R7, 1.1641532182693481445e-10 ;  /* 0x2f00000012147423 */ /* 0x000fe20000000007 */
[----:B------:R-:W-:Y:S01]  /*0680*/  LOP3.LUT R3, R3, R2, RZ, 0x3c, !PT ;  /* 0x0000000203037212 */ /* 0x000fe200078e3cff */
[----:B------:R-:W-:-:S03]  /*0690*/  IMAD.MOV.U32 R18, RZ, RZ, 0x0 ;  /* 0x00000000ff127424 */ /* 0x000fc600078e00ff */
[----:B------:R-:W-:Y:S01]  /*06a0*/  IADD3 R4, PT, PT, R3, R12, RZ ;  /* 0x0000000c03047210 */ /* 0x000fe20007ffe0ff */
[----:B------:R0:W-:Y:S03]  /*06b0*/  STG.E.64 desc[UR4][R16.64+0x10], R2 ;  /* 0x0000100210007986 */ /* 0x0001e6000c101b04 */
[----:B------:R-:W-:-:S05]  /*06c0*/  I2FP.F32.U32 R4, R4 ;  /* 0x0000000400047245 */ /* 0x000fca0000201000 */
[----:B------:R-:W-:Y:S02]  /*06d0*/  FFMA R21, R4, R7, 1.1641532182693481445e-10 ;  /* 0x2f00000004157423 */ /* 0x000fe40000000007 */
[----:B------:R-:W-:Y:S08]  /*06e0*/  F2F.F64.F32 R6, R20 ;  /* 0x0000001400067310 */ /* 0x000ff00000201800 */
[----:B------:R-:W1:Y:S02]  /*06f0*/  F2F.F64.F32 R4, R21 ;  /* 0x0000001500047310 */ /* 0x000e640000201800 */
[----:B-1----:R-:W-:-:S08]  /*0700*/  DMUL R4, R4, R4 ;  /* 0x0000000404047228 */ /* 0x002fd00000000000 */
[----:B------:R-:W-:-:S06]  /*0710*/  DFMA R6, R6, R6, R4 ;  /* 0x000000060606722b */ /* 0x000fcc0000000004 */
        /* <DEDUP_REMOVED lines=9> */
[----:B------:R-:W-:Y:S01]  /*07b0*/  IADD3 R19, PT, PT, R23, -0x100000, RZ ;  /* 0xfff0000017137810 */ /* 0x000fe20007ffe0ff */
[----:B------:R-:W-:-:S05]  /*07c0*/  IMAD.MOV.U32 R18, RZ, RZ, R22 ;  /* 0x000000ffff127224 */ /* 0x000fca00078e0016 */
[----:B------:R-:W-:-:S08]  /*07d0*/  DFMA R24, R8, -R8, R6 ;  /* 0x800000080818722b */ /* 0x000fd00000000006 */
[----:B------:R-:W-:Y:S01]  /*07e0*/  DFMA R20, R24, R18, R8 ;  /* 0x000000121814722b */ /* 0x000fe20000000008 */
[----:B0-----:R-:W-:Y:S10]  /*07f0*/  @!P1 BRA `(.L_x_15) ;  /* 0x00000000002c9947 */ /* 0x001ff40003800000 */
[----:B------:R-:W-:Y:S01]  /*0800*/  IMAD.MOV.U32 R2, RZ, RZ, R6 ;  /* 0x000000ffff027224 */ /* 0x000fe200078e0006 */
[----:B------:R-:W-:Y:S01]  /*0810*/  MOV R6, R24 ;  /* 0x0000001800067202 */ /* 0x000fe20000000f00 */
[----:B------:R-:W-:Y:S02]  /*0820*/  IMAD.MOV.U32 R5, RZ, RZ, R7 ;  /* 0x000000ffff057224 */ /* 0x000fe400078e0007 */
[----:B------:R-:W-:Y:S01]  /*0830*/  IMAD.MOV.U32 R21, RZ, RZ, R4 ;  /* 0x000000ffff157224 */ /* 0x000fe200078e0004 */
[----:B------:R-:W-:Y:S01]  /*0840*/  MOV R4, 0x890 ;  /* 0x0000089000047802 */ /* 0x000fe20000000f00 */
[----:B------:R-:W-:Y:S02]  /*0850*/  IMAD.MOV.U32 R20, RZ, RZ, R22 ;  /* 0x000000ffff147224 */ /* 0x000fe400078e0016 */
[----:B------:R-:W-:Y:S02]  /*0860*/  IMAD.MOV.U32 R7, RZ, RZ, R25 ;  /* 0x000000ffff077224 */ /* 0x000fe400078e0019 */
[----:B------:R-:W-:-:S07]  /*0870*/  IMAD.MOV.U32 R23, RZ, RZ, R19 ;  /* 0x000000ffff177224 */ /* 0x000fce00078e0013 */
[----:B------:R-:W-:Y:S05]  /*0880*/  CALL.REL.NOINC `($__internal_0_$__cuda_sm20_dsqrt_rn_f64_mediumpath_v1) ;  /* 0x0000000400347944 */ /* 0x000fea0003c00000 */
[----:B------:R-:W-:Y:S01]  /*0890*/  MOV R20, R24 ;  /* 0x0000001800147202 */ /* 0x000fe20000000f00 */
[----:B------:R-:W-:-:S07]  /*08a0*/  IMAD.MOV.U32 R21, RZ, RZ, R25 ;  /* 0x000000ffff157224 */ /* 0x000fce00078e0019 */
.L_x_15:
[----:B------:R-:W-:Y:S05]  /*08b0*/  BSYNC.RECONVERGENT B0 ;  /* 0x0000000000007941 */ /* 0x000fea0003800200 */
.L_x_14:
[----:B------:R-:W-:Y:S01]  /*08c0*/  DSETP.GTU.AND P1, PT, R20, 1, PT ;  /* 0x3ff000001400742a */ /* 0x000fe20003f2c000 */
[----:B------:R-:W-:-:S13]  /*08d0*/  BSSY.RECONVERGENT B0, `(.L_x_16) ;  /* 0x0000005000007945 */ /* 0x000fda0003800200 */
[----:B------:R-:W-:Y:S05]  /*08e0*/  @P1 BRA `(.L_x_17) ;  /* 0x00000000000c1947 */ /* 0x000fea0003800000 */
[----:B------:R-:W2:Y:S02]  /*08f0*/  LDG.E R2, desc[UR4][R14.64] ;  /* 0x000000040e027981 */ /* 0x000ea4000c1e1900 */
[----:B--2---:R-:W-:-:S05]  /*0900*/  VIADD R3, R2, 0x1 ;  /* 0x0000000102037836 */ /* 0x004fca0000000000 */
[----:B------:R0:W-:Y:S02]  /*0910*/  STG.E desc[UR4][R14.64], R3 ;  /* 0x000000030e007986 */ /* 0x0001e4000c101904 */
.L_x_17:
[----:B------:R-:W-:Y:S05]  /*0920*/  BSYNC.RECONVERGENT B0 ;  /* 0x0000000000007941 */ /* 0x000fea0003800200 */
.L_x_16:
[----:B------:R-:W-:Y:S05]  /*0930*/  @P0 BRA `(.L_x_18) ;  /* 0xfffffff400f80947 */ /* 0x000fea000383ffff */
.L_x_9:
[----:B------:R-:W1:Y:S02]  /*0940*/  LDC R0, c[0x0][0x390] ;  /* 0x0000e400ff007b82 */ /* 0x000e640000000800 */
[----:B-1----:R-:W-:-:S04]  /*0950*/  LOP3.LUT R0, R0, 0x1, RZ, 0xc0, !PT ;  /* 0x0000000100007812 */ /* 0x002fc800078ec0ff */
[----:B------:R-:W-:-:S13]  /*0960*/  ISETP.NE.U32.AND P0, PT, R0, 0x1, PT ;  /* 0x000000010000780c */ /* 0x000fda0003f05070 */
[----:B------:R-:W-:Y:S05]  /*0970*/  @P0 EXIT ;  /* 0x000000000000094d */ /* 0x000fea0003800000 */
[----:B------:R-:W2:Y:S04]  /*0980*/  LDG.E.64 R4, desc[UR4][R16.64] ;  /* 0x0000000410047981 */ /* 0x000ea8000c1e1b00 */
[----:B------:R-:W0:Y:S04]  /*0990*/  LDG.E.64 R6, desc[UR4][R16.64+0x10] ;  /* 0x0000100410067981 */ /* 0x000e28000c1e1b00 */
[----:B------:R-:W3:Y:S01]  /*09a0*/  LDG.E.64 R12, desc[UR4][R16.64+0x8] ;  /* 0x00000804100c7981 */ /* 0x000ee2000c1e1b00 */
[----:B------:R-:W-:Y:S01]  /*09b0*/  IMAD.MOV.U32 R9, RZ, RZ, 0x2f800000 ;  /* 0x2f800000ff097424 */ /* 0x000fe200078e00ff */
[----:B------:R-:W-:Y:S01]  /*09c0*/  MOV R19, 0x3fd80000 ;  /* 0x3fd8000000137802 */ /* 0x000fe20000000f00 */
[----:B------:R-:W-:Y:S01]  /*09d0*/  IMAD.MOV.U32 R18, RZ, RZ, 0x0 ;  /* 0x00000000ff127424 */ /* 0x000fe200078e00ff */
[----:B------:R-:W-:Y:S01]  /*09e0*/  BSSY.RECONVERGENT B0, `(.L_x_19) ;  /* 0x0000031000007945 */ /* 0x000fe20003800200 */
[----:B--2---:R-:W-:-:S04]  /*09f0*/  SHF.R.U32.HI R0, RZ, 0x2, R5 ;  /* 0x00000002ff007819 */ /* 0x004fc80000011605 */
[----:B------:R-:W-:Y:S01]  /*0a00*/  LOP3.LUT R0, R0, R5, RZ, 0x3c, !PT ;  /* 0x0000000500007212 */ /* 0x000fe200078e3cff */
[----:B0-----:R-:W-:Y:S01]  /*0a10*/  IMAD.SHL.U32 R3, R7, 0x10, RZ ;  /* 0x0000001007037824 */ /* 0x001fe200078e00ff */
[----:B------:R0:W-:Y:S02]  /*0a20*/  STG.E.64 desc[UR4][R16.64+0x8], R6 ;  /* 0x0000080610007986 */ /* 0x0001e4000c101b04 */
[C---:B------:R-:W-:Y:S02]  /*0a30*/  SHF.L.U32 R2, R0.reuse, 0x1, RZ ;  /* 0x0000000100027819 */ /* 0x040fe400000006ff */
[----:B---3--:R-:W-:Y:S02]  /*0a40*/  SHF.R.U32.HI R5, RZ, 0x2, R12 ;  /* 0x00000002ff057819 */ /* 0x008fe4000001160c */
[----:B------:R-:W-:Y:S02]  /*0a50*/  LOP3.LUT R2, R0, R2, R3, 0x96, !PT ;  /* 0x0000000200027212 */ /* 0x000fe400078e9603 */
[----:B------:R-:W-:Y:S01]  /*0a60*/  LOP3.LUT R5, R5, R12, RZ, 0x3c, !PT ;  /* 0x0000000c05057212 */ /* 0x000fe200078e3cff */
[----:B------:R-:W-:Y:S01]  /*0a70*/  VIADD R12, R4, 0xb0f8a ;  /* 0x000b0f8a040c7836 */ /* 0x000fe20000000000 */
[----:B------:R-:W-:-:S03]  /*0a80*/  LOP3.LUT R2, R2, R7, RZ, 0x3c, !PT ;  /* 0x0000000702027212 */ /* 0x000fc600078e3cff */
[C---:B------:R-:W-:Y:S01]  /*0a90*/  IMAD.SHL.U32 R3, R5.reuse, 0x2, RZ ;  /* 0x0000000205037824 */ /* 0x040fe200078e00ff */
[----:B------:R-:W-:Y:S01]  /*0aa0*/  IADD3 R4, PT, PT, R4, 0x587c5, R2 ;  /* 0x000587c504047810 */ /* 0x000fe20007ffe002 */
[----:B------:R-:W-:Y:S01]  /*0ab0*/  IMAD.SHL.U32 R0, R2, 0x10, RZ ;  /* 0x0000001002007824 */ /* 0x000fe200078e00ff */
[----:B------:R0:W-:Y:S04]  /*0ac0*/  STG.E.64 desc[UR4][R16.64], R12 ;  /* 0x0000000c10007986 */ /* 0x0001e8000c101b04 */
[----:B------:R-:W-:-:S04]  /*0ad0*/  LOP3.LUT R3, R5, R3, R0, 0x96, !PT ;  /* 0x0000000305037212 */ /* 0x000fc800078e9600 */
[----:B------:R-:W-:-:S04]  /*0ae0*/  LOP3.LUT R3, R3, R2, RZ, 0x3c, !PT ;  /* 0x0000000203037212 */ /* 0x000fc800078e3cff */
[----:B------:R-:W-:Y:S01]  /*0af0*/  IADD3 R0, PT, PT, R3, R12, RZ ;  /* 0x0000000c03007210 */ /* 0x000fe20007ffe0ff */
[----:B------:R0:W-:Y:S03]  /*0b00*/  STG.E.64 desc[UR4][R16.64+0x10], R2 ;  /* 0x0000100210007986 */ /* 0x0001e6000c101b04 */
[----:B------:R-:W-:-:S05]  /*0b10*/  I2FP.F32.U32 R0, R0 ;  /* 0x0000000000007245 */ /* 0x000fca0000201000 */
[----:B------:R-:W-:Y:S01]  /*0b20*/  FFMA R20, R0, R9, 1.1641532182693481445e-10 ;  /* 0x2f00000000147423 */ /* 0x000fe20000000009 */
[----:B------:R-:W-:-:S03]  /*0b30*/  I2FP.F32.U32 R0, R4 ;  /* 0x0000000400007245 */ /* 0x000fc60000201000 */
[----:B------:R-:W1:Y:S02]  /*0b40*/  F2F.F64.F32 R4, R20 ;  /* 0x0000001400047310 */ /* 0x000e640000201800 */
[----:B------:R-:W-:-:S06]  /*0b50*/  FFMA R0, R0, R9, 1.1641532182693481445e-10 ;  /* 0x2f00000000007423 */ /* 0x000fcc0000000009 */
        /* <DEDUP_REMOVED lines=20> */
[----:B------:R-:W-:Y:S01]  /*0ca0*/  MOV R23, R19 ;  /* 0x0000001300177202 */ /* 0x000fe20000000f00 */
[----:B------:R-:W-:Y:S01]  /*0cb0*/  IMAD.MOV.U32 R2, RZ, RZ, R10 ;  /* 0x000000ffff027224 */ /* 0x000fe200078e000a */
[----:B------:R-:W-:Y:S01]  /*0cc0*/  MOV R4, 0xcf0 ;  /* 0x00000cf000047802 */ /* 0x000fe20000000f00 */
[----:B------:R-:W-:-:S07]  /*0cd0*/  IMAD.MOV.U32 R6, RZ, RZ, R22 ;  /* 0x000000ffff067224 */ /* 0x000fce00078e0016 */
[----:B------:R-:W-:Y:S05]  /*0ce0*/  CALL.REL.NOINC `($__internal_0_$__cuda_sm20_dsqrt_rn_f64_mediumpath_v1) ;  /* 0x00000000001c7944 */ /* 0x000fea0003c00000 */
.L_x_20:
[----:B------:R-:W-:Y:S05]  /*0cf0*/  BSYNC.RECONVERGENT B0 ;  /* 0x0000000000007941 */ /* 0x000fea0003800200 */
.L_x_19:
[----:B------:R-:W-:-:S14]  /*0d00*/  DSETP.GTU.AND P0, PT, R24, 1, PT ;  /* 0x3ff000001800742a */ /* 0x000fdc0003f0c000 */
[----:B------:R-:W-:Y:S05]  /*0d10*/  @P0 EXIT ;  /* 0x000000000000094d */ /* 0x000fea0003800000 */
[----:B------:R-:W2:Y:S02]  /*0d20*/  LDG.E R0, desc[UR4][R14.64] ;  /* 0x000000040e007981 */ /* 0x000ea4000c1e1900 */
[----:B--2---:R-:W-:-:S05]  /*0d30*/  VIADD R3, R0, 0x1 ;  /* 0x0000000100037836 */ /* 0x004fca0000000000 */
[----:B------:R-:W-:Y:S01]  /*0d40*/  STG.E desc[UR4][R14.64], R3 ;  /* 0x000000030e007986 */ /* 0x000fe2000c101904 */
[----:B------:R-:W-:Y:S05]  /*0d50*/  EXIT ;  /* 0x000000000000794d */ /* 0x000fea0003800000 */
        .weak           $__internal_0_$__cuda_sm20_dsqrt_rn_f64_mediumpath_v1
        .type           $__internal_0_$__cuda_sm20_dsqrt_rn_f64_mediumpath_v1,@function
        .size           $__internal_0_$__cuda_sm20_dsqrt_rn_f64_mediumpath_v1,(.L_x_26 - $__internal_0_$__cuda_sm20_dsqrt_rn_f64_mediumpath_v1)
$__internal_0_$__cuda_sm20_dsqrt_rn_f64_mediumpath_v1:
[----:B------:R-:W-:Y:S01]  /*0d60*/  ISETP.GE.U32.AND P1, PT, R21, -0x3400000, PT ;  /* 0xfcc000001500780c */ /* 0x000fe20003f26070 */
[----:B------:R-:W-:Y:S01]  /*0d70*/  BSSY.RECONVERGENT B1, `(.L_x_21) ;  /* 0x0000025000017945 */ /* 0x000fe20003800200 */
[----:B------:R-:W-:Y:S02]  /*0d80*/  IMAD.MOV.U32 R3, RZ, RZ, R5 ;  /* 0x000000ffff037224 */ /* 0x000fe400078e0005 */
[----:B------:R-:W-:-:S09]  /*0d90*/  IMAD.MOV.U32 R21, RZ, RZ, R23 ;  /* 0x000000ffff157224 */ /* 0x000fd200078e0017 */
[----:B------:R-:W-:Y:S05]  /*0da0*/  @!P1 BRA `(.L_x_22) ;  /* 0x0000000000209947 */ /* 0x000fea0003800000 */
[----:B------:R-:W-:-:S10]  /*0db0*/  DFMA.RM R6, R6, R20, R8 ;  /* 0x000000140606722b */ /* 0x000fd40000004008 */
[----:B------:R-:W-:-:S04]  /*0dc0*/  IADD3 R8, P1, PT, R6, 0x1, RZ ;  /* 0x0000000106087810 */ /* 0x000fc80007f3e0ff */
[----:B------:R-:W-:-:S06]  /*0dd0*/  IADD3.X R9, PT, PT, RZ, R7, RZ, P1, !PT ;  /* 0x00000007ff097210 */ /* 0x000fcc0000ffe4ff */
[----:B------:R-:W-:-:S08]  /*0de0*/  DFMA.RP R2, -R6, R8, R2 ;  /* 0x000000080602722b */ /* 0x000fd00000008102 */
[----:B------:R-:W-:-:S06]  /*0df0*/  DSETP.GT.AND P1, PT, R2, RZ, PT ;  /* 0x000000ff0200722a */ /* 0x000fcc0003f24000 */
[----:B------:R-:W-:Y:S02]  /*0e00*/  FSEL R6, R8, R6, P1 ;  /* 0x0000000608067208 */ /* 0x000fe40000800000 */
[----:B------:R-:W-:Y:S01]  /*0e10*/  FSEL R7, R9, R7, P1 ;  /* 0x0000000709077208 */ /* 0x000fe20000800000 */
[----:B------:R-:W-:Y:S06]  /*0e20*/  BRA `(.L_x_23) ;  /* 0x0000000000647947 */ /* 0x000fec0003800000 */
.L_x_22:
[----:B------:R-:W-:-:S14]  /*0e30*/  DSETP.NE.AND P1, PT, R2, RZ, PT ;  /* 0x000000ff0200722a */ /* 0x000fdc0003f25000 */
[----:B------:R-:W-:Y:S05]  /*0e40*/  @!P1 BRA `(.L_x_24) ;  /* 0x0000000000589947 */ /* 0x000fea0003800000 */
[----:B------:R-:W-:-:S13]  /*0e50*/  ISETP.GE.AND P1, PT, R3, RZ, PT ;  /* 0x000000ff0300720c */ /* 0x000fda0003f26270 */
[----:B------:R-:W-:Y:S02]  /*0e60*/  @!P1 IMAD.MOV.U32 R6, RZ, RZ, 0x0 ;  /* 0x00000000ff069424 */ /* 0x000fe400078e00ff */
[----:B------:R-:W-:Y:S01]  /*0e70*/  @!P1 IMAD.MOV.U32 R7, RZ, RZ, -0x80000 ;  /* 0xfff80000ff079424 */ /* 0x000fe200078e00ff */
[----:B------:R-:W-:Y:S06]  /*0e80*/  @!P1 BRA `(.L_x_23) ;  /* 0x00000000004c9947 */ /* 0x000fec0003800000 */
[----:B------:R-:W-:-:S13]  /*0e90*/  ISETP.GT.AND P1, PT, R3, 0x7fefffff, PT ;  /* 0x7fefffff0300780c */ /* 0x000fda0003f24270 */
[----:B------:R-:W-:Y:S05]  /*0ea0*/  @P1 BRA `(.L_x_24) ;  /* 0x0000000000401947 */ /* 0x000fea0003800000 */
[----:B------:R-:W-:Y:S01]  /*0eb0*/  DMUL R2, R2, 8.11296384146066816958e+31 ;  /* 0x4690000002027828 */ /* 0x000fe20000000000 */
[----:B------:R-:W-:Y:S01]  /*0ec0*/  IMAD.MOV.U32 R6, RZ, RZ, RZ ;  /* 0x000000ffff067224 */ /* 0x000fe200078e00ff */
[----:B------:R-:W-:Y:S01]  /*0ed0*/  MOV R20, 0x0 ;  /* 0x0000000000147802 */ /* 0x000fe20000000f00 */
[----:B------:R-:W-:-:S03]  /*0ee0*/  IMAD.MOV.U32 R21, RZ, RZ, 0x3fd80000 ;  /* 0x3fd80000ff157424 */ /* 0x000fc600078e00ff */
[----:B------:R-:W0:Y:S02]  /*0ef0*/  MUFU.RSQ64H R7, R3 ;  /* 0x0000000300077308 */ /* 0x000e240000001c00 */
[----:B0-----:R-:W-:-:S08]  /*0f00*/  DMUL R8, R6, R6 ;  /* 0x0000000606087228 */ /* 0x001fd00000000000 */
[----:B------:R-:W-:-:S08]  /*0f10*/  DFMA R8, R2, -R8, 1 ;  /* 0x3ff000000208742b */ /* 0x000fd00000000808 */
[----:B------:R-:W-:Y:S02]  /*0f20*/  DFMA R20, R8, R20, 0.5 ;  /* 0x3fe000000814742b */ /* 0x000fe40000000014 */
[----:B------:R-:W-:-:S08]  /*0f30*/  DMUL R8, R6, R8 ;  /* 0x0000000806087228 */ /* 0x000fd00000000000 */
[----:B------:R-:W-:-:S08]  /*0f40*/  DFMA R8, R20, R8, R6 ;  /* 0x000000081408722b */ /* 0x000fd00000000006 */
[----:B------:R-:W-:Y:S02]  /*0f50*/  DMUL R6, R2, R8 ;  /* 0x0000000802067228 */ /* 0x000fe40000000000 */
[----:B------:R-:W-:-:S06]  /*0f60*/  VIADD R9, R9, 0xfff00000 ;  /* 0xfff0000009097836 */ /* 0x000fcc0000000000 */
[----:B------:R-:W-:-:S08]  /*0f70*/  DFMA R20, R6, -R6, R2 ;  /* 0x800000060614722b */ /* 0x000fd00000000002 */
[----:B------:R-:W-:-:S10]  /*0f80*/  DFMA R6, R8, R20, R6 ;  /* 0x000000140806722b */ /* 0x000fd40000000006 */
[----:B------:R-:W-:Y:S01]  /*0f90*/  VIADD R7, R7, 0xfcb00000 ;  /* 0xfcb0000007077836 */ /* 0x000fe20000000000 */
[----:B------:R-:W-:Y:S06]  /*0fa0*/  BRA `(.L_x_23) ;  /* 0x0000000000047947 */ /* 0x000fec0003800000 */
.L_x_24:
[----:B------:R-:W-:-:S11]  /*0fb0*/  DADD R6, R2, R2 ;  /* 0x0000000002067229 */ /* 0x000fd60000000002 */
.L_x_23:
[----:B------:R-:W-:Y:S05]  /*0fc0*/  BSYNC.RECONVERGENT B1 ;  /* 0x0000000000017941 */ /* 0x000fea0003800200 */
.L_x_21:
[----:B------:R-:W-:Y:S01]  /*0fd0*/  IMAD.MOV.U32 R5, RZ, RZ, 0x0 ;  /* 0x00000000ff057424 */ /* 0x000fe200078e00ff */
[----:B------:R-:W-:Y:S01]  /*0fe0*/  MOV R24, R6 ;  /* 0x0000000600187202 */ /* 0x000fe20000000f00 */
[----:B------:R-:W-:Y:S02]  /*0ff0*/  IMAD.MOV.U32 R25, RZ, RZ, R7 ;  /* 0x000000ffff197224 */ /* 0x000fe400078e0007 */
[----:B------:R-:W-:Y:S05]  /*1000*/  RET.REL.NODEC R4 `(_Z16iteration_kernelPiP17curandStateXORWOWii) ;  /* 0xffffffec04fc7950 */ /* 0x000fea0003c3ffff */
.L_x_25:
        /* <DEDUP_REMOVED lines=15> */
.L_x_26:


//--------------------- .nv.global.init           --------------------------
	.section	.nv.global.init,"aw",@progbits
	.align	4
.nv.global.init:
	.type		mrg32k3aM1SubSeq,@object
	.size		mrg32k3aM1SubSeq,(mrg32k3aM2SubSeq - mrg32k3aM1SubSeq)
mrg32k3aM1SubSeq:
        /*0000*/ 	.byte	0x0b, 0xcc, 0xee, 0x04, 0x73, 0x29, 0x8b, 0x6f, 0xf6, 0x53, 0x03, 0xf6, 0x23, 0xf6, 0xea, 0xda
        /* <DEDUP_REMOVED lines=125> */
	.type		mrg32k3aM2SubSeq,@object
	.size		mrg32k3aM2SubSeq,(mrg32k3aM1 - mrg32k3aM2SubSeq)
mrg32k3aM2SubSeq:
        /* <DEDUP_REMOVED lines=126> */
	.type		mrg32k3aM1,@object
	.size		mrg32k3aM1,(mrg32k3aM1Seq - mrg32k3aM1)
mrg32k3aM1:
        /* <DEDUP_REMOVED lines=144> */
	.type		mrg32k3aM1Seq,@object
	.size		mrg32k3aM1Seq,(mrg32k3aM2 - mrg32k3aM1Seq)
mrg32k3aM1Seq:
        /* <DEDUP_REMOVED lines=144> */
	.type		mrg32k3aM2,@object
	.size		mrg32k3aM2,(mrg32k3aM2Seq - mrg32k3aM2)
mrg32k3aM2:
        /* <DEDUP_REMOVED lines=144> */
	.type		mrg32k3aM2Seq,@object
	.size		mrg32k3aM2Seq,(precalc_xorwow_matrix - mrg32k3aM2Seq)
mrg32k3aM2Seq:
        /* <DEDUP_REMOVED lines=144> */
	.type		precalc_xorwow_matrix,@object
	.size		precalc_xorwow_matrix,(precalc_xorwow_offset_matrix - precalc_xorwow_matrix)
precalc_xorwow_matrix:
        /* <DEDUP_REMOVED lines=6400> */
	.type		precalc_xorwow_offset_matrix,@object
	.size		precalc_xorwow_offset_matrix,(.L_1 - precalc_xorwow_offset_matrix)
precalc_xorwow_offset_matrix:
        /* <DEDUP_REMOVED lines=6400> */
.L_1:


//--------------------- .nv.shared.reserved.0     --------------------------
	.section	.nv.shared.reserved.0,"aw",@nobits
	.weak		__nv_reservedSMEM_offset_0_alias
	.size		__nv_reservedSMEM_offset_0_alias, 0, 64
	.other		__nv_reservedSMEM_offset_0_alias,@"STO_CUDA_RESERVED_SHARED STV_DEFAULT"
__nv_reservedSMEM_offset_0_alias:
	.zero		0
	.zero		64


//--------------------- .nv.constant0._Z16rand_init_kernelP17curandStateXORWOWi --------------------------
	.section	.nv.constant0._Z16rand_init_kernelP17curandStateXORWOWi,"a",@progbits
	.sectionflags	@""
	.align	4
.nv.constant0._Z16rand_init_kernelP17curandStateXORWOWi:
	.zero		908


//--------------------- .nv.constant0._Z16iteration_kernelPiP17curandStateXORWOWii --------------------------
	.section	.nv.constant0._Z16iteration_kernelPiP17curandStateXORWOWii,"a",@progbits
	.sectionflags	@""
	.align	4
.nv.constant0._Z16iteration_kernelPiP17curandStateXORWOWii:
	.zero		920


//--------------------- SYMBOLS --------------------------

	.type		.nv.reservedSmem.offset0,@object
	.size		.nv.reservedSmem.offset0,0x4
